	.target	sm_90a

	.elftype	@"ET_EXEC"


//--------------------- .note.nv.tkinfo           --------------------------
	.section	.note.nv.tkinfo,"",@"SHT_NOTE"
	.sectionflags	@"SHF_NOTE_NV_TKINFO"
	.tkinfo
        /*0018*/ 	.word	0x00000002
        /*0030*/ 	.string	""
        /*0030*/ 	.string	"ptxas"
        /*0030*/ 	.string	"Cuda compilation tools, release 13.0, V13.0.88"
        /*0030*/ 	.string	"Build cuda_13.0.r13.0/compiler.36424714_0"
        /*0030*/ 	.string	"-arch sm_90a -m 64 "



//--------------------- .note.nv.cuinfo           --------------------------
	.section	.note.nv.cuinfo,"",@"SHT_NOTE"
	.sectionflags	@"SHF_NOTE_NV_CUINFO"
        /*0018*/ 	.short	0x0002
        /*001a*/ 	.short	0x005a
        /*001c*/ 	.short	0x0082
	.zero		2


//--------------------- .nv.info                  --------------------------
	.section	.nv.info,"",@"SHT_CUDA_INFO"
	.align	4


	//----- nvinfo : EIATTR_REGCOUNT
	.align		4
        /*0000*/ 	.byte	0x04, 0x2f
        /*0002*/ 	.short	(.L_15 - .L_14)
	.align		4
.L_14:
        /*0004*/ 	.word	index@(_ZN7cutlass13device_kernelINS_4gemm6kernel13GemmUniversalIN4cute5tupleIJiiiiEEENS1_10collective13CollectiveMmaINS1_34MainloopSm90TmaGmmaWarpSpecializedILi9ENS5_IJNS4_1CILi1EEENSA_ILi8EEESB_EEENS1_35KernelTmaWarpSpecializedCooperativeEEENS5_IJNSA_ILi128EEENSA_ILi256EEENSA_ILi32EEEEEENS_10bfloat16_tENS5_IJlSB_lEEESK_SL_NS4_8TiledMMAINS4_8MMA_AtomIJNS4_4SM904GMMA28MMA_64x256x16_F32BF16BF16_SSILNSP_5MajorE0ELSR_0ELNSP_7ScaleInE1ELSS_1EEEEEENS4_6LayoutINS5_IJNSA_ILi2EEESB_SB_EEENS5_IJSB_NSA_ILi0EEESY_EEEEENS5_IJNS4_10UnderscoreES11_S11_EEEEENS4_23SM90_TMA_LOAD_MULTICASTENS4_14ComposedLayoutINS4_7SwizzleILi2ELi4ELi3EEENS4_18smem_ptr_flag_bitsILi16EEENSV_INS5_IJSC_SI_EEENS5_IJSI_SB_EEEEEEEvNS4_8identityENS4_13SM90_TMA_LOADES1D_vS1E_EENS_8epilogue10collective6detail29Sm90TmaWarpSpecializedAdapterINS1I_15DefaultEpilogueISK_SL_SL_NS1H_6thread17LinearCombinationISK_Li1EffLNS1M_9ScaleType4KindE0ELNS_15FloatRoundStyleE2ESK_EENS1_15EpilogueDefaultEEEEEvvEEEEvNT_6ParamsE)
        /*0008*/ 	.word	0x000000a8


	//----- nvinfo : EIATTR_FRAME_SIZE
	.align		4
.L_15:
        /*000c*/ 	.byte	0x04, 0x11
        /*000e*/ 	.short	(.L_17 - .L_16)
	.align		4
.L_16:
        /*0010*/ 	.word	index@(_ZN7cutlass13device_kernelINS_4gemm6kernel13GemmUniversalIN4cute5tupleIJiiiiEEENS1_10collective13CollectiveMmaINS1_34MainloopSm90TmaGmmaWarpSpecializedILi9ENS5_IJNS4_1CILi1EEENSA_ILi8EEESB_EEENS1_35KernelTmaWarpSpecializedCooperativeEEENS5_IJNSA_ILi128EEENSA_ILi256EEENSA_ILi32EEEEEENS_10bfloat16_tENS5_IJlSB_lEEESK_SL_NS4_8TiledMMAINS4_8MMA_AtomIJNS4_4SM904GMMA28MMA_64x256x16_F32BF16BF16_SSILNSP_5MajorE0ELSR_0ELNSP_7ScaleInE1ELSS_1EEEEEENS4_6LayoutINS5_IJNSA_ILi2EEESB_SB_EEENS5_IJSB_NSA_ILi0EEESY_EEEEENS5_IJNS4_10UnderscoreES11_S11_EEEEENS4_23SM90_TMA_LOAD_MULTICASTENS4_14ComposedLayoutINS4_7SwizzleILi2ELi4ELi3EEENS4_18smem_ptr_flag_bitsILi16EEENSV_INS5_IJSC_SI_EEENS5_IJSI_SB_EEEEEEEvNS4_8identityENS4_13SM90_TMA_LOADES1D_vS1E_EENS_8epilogue10collective6detail29Sm90TmaWarpSpecializedAdapterINS1I_15DefaultEpilogueISK_SL_SL_NS1H_6thread17LinearCombinationISK_Li1EffLNS1M_9ScaleType4KindE0ELNS_15FloatRoundStyleE2ESK_EENS1_15EpilogueDefaultEEEEEvvEEEEvNT_6ParamsE)
        /*0014*/ 	.word	0x00000000


	//----- nvinfo : EIATTR_MIN_STACK_SIZE
	.align		4
.L_17:
        /*0018*/ 	.byte	0x04, 0x12
        /*001a*/ 	.short	(.L_19 - .L_18)
	.align		4
.L_18:
        /*001c*/ 	.word	index@(_ZN7cutlass13device_kernelINS_4gemm6kernel13GemmUniversalIN4cute5tupleIJiiiiEEENS1_10collective13CollectiveMmaINS1_34MainloopSm90TmaGmmaWarpSpecializedILi9ENS5_IJNS4_1CILi1EEENSA_ILi8EEESB_EEENS1_35KernelTmaWarpSpecializedCooperativeEEENS5_IJNSA_ILi128EEENSA_ILi256EEENSA_ILi32EEEEEENS_10bfloat16_tENS5_IJlSB_lEEESK_SL_NS4_8TiledMMAINS4_8MMA_AtomIJNS4_4SM904GMMA28MMA_64x256x16_F32BF16BF16_SSILNSP_5MajorE0ELSR_0ELNSP_7ScaleInE1ELSS_1EEEEEENS4_6LayoutINS5_IJNSA_ILi2EEESB_SB_EEENS5_IJSB_NSA_ILi0EEESY_EEEEENS5_IJNS4_10UnderscoreES11_S11_EEEEENS4_23SM90_TMA_LOAD_MULTICASTENS4_14ComposedLayoutINS4_7SwizzleILi2ELi4ELi3EEENS4_18smem_ptr_flag_bitsILi16EEENSV_INS5_IJSC_SI_EEENS5_IJSI_SB_EEEEEEEvNS4_8identityENS4_13SM90_TMA_LOADES1D_vS1E_EENS_8epilogue10collective6detail29Sm90TmaWarpSpecializedAdapterINS1I_15DefaultEpilogueISK_SL_SL_NS1H_6thread17LinearCombinationISK_Li1EffLNS1M_9ScaleType4KindE0ELNS_15FloatRoundStyleE2ESK_EENS1_15EpilogueDefaultEEEEEvvEEEEvNT_6ParamsE)
        /*0020*/ 	.word	0x00000000
.L_19:


//--------------------- .nv.compat                --------------------------
	.section	.nv.compat,"",@"SHT_CUDA_COMPAT_INFO"
	.align	4
        /*0000*/ 	.byte	0x02, 0x09, 0x01, 0x00, 0x02, 0x02, 0x04, 0x00, 0x02, 0x05, 0x05, 0x00, 0x03, 0x07, 0x01, 0x01
        /*0010*/ 	.byte	0x02, 0x03, 0x01, 0x00, 0x02, 0x06, 0x01, 0x00, 0x04, 0x0b, 0x08, 0x00, 0x00, 0x00, 0x00, 0x00
        /*0020*/ 	.byte	0x00, 0x00, 0x00, 0x00


//--------------------- .nv.info._ZN7cutlass13device_kernelINS_4gemm6kernel13GemmUniversalIN4cute5tupleIJiiiiEEENS1_10collective13CollectiveMmaINS1_34MainloopSm90TmaGmmaWarpSpecializedILi9ENS5_IJNS4_1CILi1EEENSA_ILi8EEESB_EEENS1_35KernelTmaWarpSpecializedCooperativeEEENS5_IJNSA_ILi128EEENSA_ILi256EEENSA_ILi32EEEEEENS_10bfloat16_tENS5_IJlSB_lEEESK_SL_NS4_8TiledMMAINS4_8MMA_AtomIJNS4_4SM904GMMA28MMA_64x256x16_F32BF16BF16_SSILNSP_5MajorE0ELSR_0ELNSP_7ScaleInE1ELSS_1EEEEEENS4_6LayoutINS5_IJNSA_ILi2EEESB_SB_EEENS5_IJSB_NSA_ILi0EEESY_EEEEENS5_IJNS4_10UnderscoreES11_S11_EEEEENS4_23SM90_TMA_LOAD_MULTICASTENS4_14ComposedLayoutINS4_7SwizzleILi2ELi4ELi3EEENS4_18smem_ptr_flag_bitsILi16EEENSV_INS5_IJSC_SI_EEENS5_IJSI_SB_EEEEEEEvNS4_8identityENS4_13SM90_TMA_LOADES1D_vS1E_EENS_8epilogue10collective6detail29Sm90TmaWarpSpecializedAdapterINS1I_15DefaultEpilogueISK_SL_SL_NS1H_6thread17LinearCombinationISK_Li1EffLNS1M_9ScaleType4KindE0ELNS_15FloatRoundStyleE2ESK_EENS1_15EpilogueDefaultEEEEEvvEEEEvNT_6ParamsE --------------------------
	.section	.nv.info._ZN7cutlass13device_kernelINS_4gemm6kernel13GemmUniversalIN4cute5tupleIJiiiiEEENS1_10collective13CollectiveMmaINS1_34MainloopSm90TmaGmmaWarpSpecializedILi9ENS5_IJNS4_1CILi1EEENSA_ILi8EEESB_EEENS1_35KernelTmaWarpSpecializedCooperativeEEENS5_IJNSA_ILi128EEENSA_ILi256EEENSA_ILi32EEEEEENS_10bfloat16_tENS5_IJlSB_lEEESK_SL_NS4_8TiledMMAINS4_8MMA_AtomIJNS4_4SM904GMMA28MMA_64x256x16_F32BF16BF16_SSILNSP_5MajorE0ELSR_0ELNSP_7ScaleInE1ELSS_1EEEEEENS4_6LayoutINS5_IJNSA_ILi2EEESB_SB_EEENS5_IJSB_NSA_ILi0EEESY_EEEEENS5_IJNS4_10UnderscoreES11_S11_EEEEENS4_23SM90_TMA_LOAD_MULTICASTENS4_14ComposedLayoutINS4_7SwizzleILi2ELi4ELi3EEENS4_18smem_ptr_flag_bitsILi16EEENSV_INS5_IJSC_SI_EEENS5_IJSI_SB_EEEEEEEvNS4_8identityENS4_13SM90_TMA_LOADES1D_vS1E_EENS_8epilogue10collective6detail29Sm90TmaWarpSpecializedAdapterINS1I_15DefaultEpilogueISK_SL_SL_NS1H_6thread17LinearCombinationISK_Li1EffLNS1M_9ScaleType4KindE0ELNS_15FloatRoundStyleE2ESK_EENS1_15EpilogueDefaultEEEEEvvEEEEvNT_6ParamsE,"",@"SHT_CUDA_INFO"
	.sectionflags	@""
	.align	4


	//----- nvinfo : EIATTR_CUDA_API_VERSION
	.align		4
        /*0000*/ 	.byte	0x04, 0x37
        /*0002*/ 	.short	(.L_21 - .L_20)
.L_20:
        /*0004*/ 	.word	0x00000082


	//----- nvinfo : EIATTR_KPARAM_INFO
	.align		4
.L_21:
        /*0008*/ 	.byte	0x04, 0x17
        /*000a*/ 	.short	(.L_23 - .L_22)
.L_22:
        /*000c*/ 	.word	0x00000000
        /*0010*/ 	.short	0x0000
        /*0012*/ 	.short	0x0070
        /*0014*/ 	.byte	0x00, 0xf0, 0x01, 0x10


	//----- nvinfo : EIATTR_SPARSE_MMA_MASK
	.align		4
.L_23:
        /*0018*/ 	.byte	0x03, 0x50
        /*001a*/ 	.short	0x0000


	//----- nvinfo : EIATTR_MAXREG_COUNT
	.align		4
        /*001c*/ 	.byte	0x03, 0x1b
        /*001e*/ 	.short	0x00a8


	//----- nvinfo : EIATTR_NUM_BARRIERS
	.align		4
        /*0020*/ 	.byte	0x02, 0x4c
        /*0022*/ 	.byte	0x01
	.zero		1


	//----- nvinfo : EIATTR_EXTERNS
	.align		4
        /*0024*/ 	.byte	0x04, 0x0f
        /*0026*/ 	.short	(.L_25 - .L_24)


	//   ....[0]....
	.align		4
.L_24:
        /*0028*/ 	.word	index@(__assertfail)


	//----- nvinfo : EIATTR_MERCURY_ISA_VERSION
	.align		4
.L_25:
        /*002c*/ 	.byte	0x03, 0x5f
        /*002e*/ 	.short	0x0101


	//----- nvinfo : EIATTR_INT_WARP_WIDE_INSTR_OFFSETS
	.align		4
        /*0030*/ 	.byte	0x04, 0x31
        /*0032*/ 	.short	(.L_27 - .L_26)


	//   ....[0]....
.L_26:
        /*0034*/ 	.word	0x00000540


	//   ....[1]....
        /*0038*/ 	.word	0x00000560


	//   ....[2]....
        /*003c*/ 	.word	0x00000710


	//----- nvinfo : EIATTR_COOP_GROUP_MASK_REGIDS
	.align		4
.L_27:
        /*0040*/ 	.byte	0x04, 0x29
        /*0042*/ 	.short	(.L_29 - .L_28)


	//   ....[0]....
.L_28:
        /*0044*/ 	.word	0xffffffff


	//   ....[1]....
        /*0048*/ 	.word	0xffffffff


	//   ....[2]....
        /*004c*/ 	.word	0xffffffff


	//   ....[3]....
        /*0050*/ 	.word	0xffffffff


	//   ....[4]....
        /*0054*/ 	.word	0xffffffff


	//   ....[5]....
        /*0058*/ 	.word	0xffffffff


	//----- nvinfo : EIATTR_COOP_GROUP_INSTR_OFFSETS
	.align		4
.L_29:
        /*005c*/ 	.byte	0x04, 0x28
        /*005e*/ 	.short	(.L_31 - .L_30)


	//   ....[0]....
.L_30:
        /*0060*/ 	.word	0x00000060


	//   ....[1]....
        /*0064*/ 	.word	0x00000070


	//   ....[2]....
        /*0068*/ 	.word	0x00000130


	//   ....[3]....
        /*006c*/ 	.word	0x00000390


	//   ....[4]....
        /*0070*/ 	.word	0x00000850


	//   ....[5]....
        /*0074*/ 	.word	0x000012a0


	//----- nvinfo : EIATTR_REG_RECONFIG
	.align		4
.L_31:
        /*0078*/ 	.byte	0x01, 0x54
	.zero		2


	//----- nvinfo : EIATTR_SYSCALL_OFFSETS
	.align		4
        /*007c*/ 	.byte	0x04, 0x46
        /*007e*/ 	.short	(.L_33 - .L_32)


	//   ....[0]....
.L_32:
        /*0080*/ 	.word	0x00001460


	//----- nvinfo : EIATTR_MBARRIER_INSTR_OFFSETS
	.align		4
.L_33:
        /*0084*/ 	.byte	0x04, 0x39
        /*0086*/ 	.short	(.L_35 - .L_34)


	//   ....[0]....
.L_34:
        /*0088*/ 	.word	0x00000250
        /*008c*/ 	.word	0x000000ff
        /*0090*/ 	.word	0x00000000
        /*0094*/ 	.short	0x0100
        /*0096*/ 	.byte	0x08
	.zero		1


	//   ....[1]....
        /*0098*/ 	.word	0x00000260
        /*009c*/ 	.word	0x000000ff
        /*00a0*/ 	.word	0x00000048
        /*00a4*/ 	.short	0x0100
        /*00a6*/ 	.byte	0x08
	.zero		1


	//   ....[2]....
        /*00a8*/ 	.word	0x00000270
        /*00ac*/ 	.word	0x000000ff
        /*00b0*/ 	.word	0x00000008
        /*00b4*/ 	.short	0x0100
        /*00b6*/ 	.byte	0x08
	.zero		1


	//   ....[3]....
        /*00b8*/ 	.word	0x00000280
        /*00bc*/ 	.word	0x000000ff
        /*00c0*/ 	.word	0x00000050
        /*00c4*/ 	.short	0x0100
        /*00c6*/ 	.byte	0x08
	.zero		1


	//   ....[4]....
        /*00c8*/ 	.word	0x00000290
        /*00cc*/ 	.word	0x000000ff
        /*00d0*/ 	.word	0x00000010
        /*00d4*/ 	.short	0x0100
        /*00d6*/ 	.byte	0x08
	.zero		1


	//   ....[5]....
        /*00d8*/ 	.word	0x000002a0
        /*00dc*/ 	.word	0x000000ff
        /*00e0*/ 	.word	0x00000058
        /*00e4*/ 	.short	0x0100
        /*00e6*/ 	.byte	0x08
	.zero		1


	//   ....[6]....
        /*00e8*/ 	.word	0x000002b0
        /*00ec*/ 	.word	0x000000ff
        /*00f0*/ 	.word	0x00000018
        /*00f4*/ 	.short	0x0100
        /*00f6*/ 	.byte	0x08
	.zero		1


	//   ....[7]....
        /*00f8*/ 	.word	0x000002c0
        /*00fc*/ 	.word	0x000000ff
        /*0100*/ 	.word	0x00000060
        /*0104*/ 	.short	0x0100
        /*0106*/ 	.byte	0x08
	.zero		1


	//   ....[8]....
        /*0108*/ 	.word	0x000002d0
        /*010c*/ 	.word	0x000000ff
        /*0110*/ 	.word	0x00000020
        /*0114*/ 	.short	0x0100
        /*0116*/ 	.byte	0x08
	.zero		1


	//   ....[9]....
        /*0118*/ 	.word	0x000002e0
        /*011c*/ 	.word	0x000000ff
        /*0120*/ 	.word	0x00000068
        /*0124*/ 	.short	0x0100
        /*0126*/ 	.byte	0x08
	.zero		1


	//   ....[10]....
        /*0128*/ 	.word	0x000002f0
        /*012c*/ 	.word	0x000000ff
        /*0130*/ 	.word	0x00000028
        /*0134*/ 	.short	0x0100
        /*0136*/ 	.byte	0x08
	.zero		1


	//   ....[11]....
        /*0138*/ 	.word	0x00000300
        /*013c*/ 	.word	0x000000ff
        /*0140*/ 	.word	0x00000070
        /*0144*/ 	.short	0x0100
        /*0146*/ 	.byte	0x08
	.zero		1


	//   ....[12]....
        /*0148*/ 	.word	0x00000310
        /*014c*/ 	.word	0x000000ff
        /*0150*/ 	.word	0x00000030
        /*0154*/ 	.short	0x0100
        /*0156*/ 	.byte	0x08
	.zero		1


	//   ....[13]....
        /*0158*/ 	.word	0x00000320
        /*015c*/ 	.word	0x000000ff
        /*0160*/ 	.word	0x00000078
        /*0164*/ 	.short	0x0100
        /*0166*/ 	.byte	0x08
	.zero		1


	//   ....[14]....
        /*0168*/ 	.word	0x00000330
        /*016c*/ 	.word	0x000000ff
        /*0170*/ 	.word	0x00000038
        /*0174*/ 	.short	0x0100
        /*0176*/ 	.byte	0x08
	.zero		1


	//   ....[15]....
        /*0178*/ 	.word	0x00000340
        /*017c*/ 	.word	0x000000ff
        /*0180*/ 	.word	0x00000080
        /*0184*/ 	.short	0x0100
        /*0186*/ 	.byte	0x08
	.zero		1


	//   ....[16]....
        /*0188*/ 	.word	0x00000350
        /*018c*/ 	.word	0x000000ff
        /*0190*/ 	.word	0x00000040
        /*0194*/ 	.short	0x0100
        /*0196*/ 	.byte	0x08
	.zero		1


	//   ....[17]....
        /*0198*/ 	.word	0x00000360
        /*019c*/ 	.word	0x000000ff
        /*01a0*/ 	.word	0x00000088
        /*01a4*/ 	.short	0x0100
        /*01a6*/ 	.byte	0x08
	.zero		1


	//   ....[18]....
        /*01a8*/ 	.word	0x00000790
        /*01ac*/ 	.word	0x000000ff
        /*01b0*/ 	.word	0x000000a0
        /*01b4*/ 	.short	0x0100
        /*01b6*/ 	.byte	0x06
	.zero		1


	//   ....[19]....
        /*01b8*/ 	.word	0x00000800
        /*01bc*/ 	.word	0x000000ff
        /*01c0*/ 	.word	0x000000a8
        /*01c4*/ 	.short	0x0100
        /*01c6*/ 	.byte	0x06
	.zero		1


	//   ....[20]....
        /*01c8*/ 	.word	0x00001520
        /*01cc*/ 	.word	0x00000003
        /*01d0*/ 	.word	0x00000000
        /*01d4*/ 	.short	0x010a
        /*01d6*/ 	.byte	0x3f
	.zero		1


	//   ....[21]....
        /*01d8*/ 	.word	0x00001560
        /*01dc*/ 	.word	0x00000003
        /*01e0*/ 	.word	0x00000000
        /*01e4*/ 	.short	0x010a
        /*01e6*/ 	.byte	0x3f
	.zero		1


	//   ....[22]....
        /*01e8*/ 	.word	0x00001840
        /*01ec*/ 	.word	0x00000005
        /*01f0*/ 	.word	0x00000000
        /*01f4*/ 	.short	0x010a
        /*01f6*/ 	.byte	0x3f
	.zero		1


	//   ....[23]....
        /*01f8*/ 	.word	0x00001880
        /*01fc*/ 	.word	0x00000005
        /*0200*/ 	.word	0x00000000
        /*0204*/ 	.short	0x010a
        /*0206*/ 	.byte	0x3f
	.zero		1


	//   ....[24]....
        /*0208*/ 	.word	0x000019f0
        /*020c*/ 	.word	0x00000005
        /*0210*/ 	.word	0x00000000
        /*0214*/ 	.short	0x0101
        /*0216*/ 	.byte	0x3f
	.zero		1


	//   ....[25]....
        /*0218*/ 	.word	0x00001c10
        /*021c*/ 	.word	0x00000003
        /*0220*/ 	.word	0x00000000
        /*0224*/ 	.short	0x0101
        /*0226*/ 	.byte	0x3f
	.zero		1


	//   ....[26]....
        /*0228*/ 	.word	0x0000a9f0
        /*022c*/ 	.word	0x00000014
        /*0230*/ 	.word	0x00000048
        /*0234*/ 	.short	0x010a
        /*0236*/ 	.byte	0x3f
	.zero		1


	//   ....[27]....
        /*0238*/ 	.word	0x0000ad70
        /*023c*/ 	.word	0x00000003
        /*0240*/ 	.word	0x000000a8
        /*0244*/ 	.short	0x0101
        /*0246*/ 	.byte	0x3f
	.zero		1


	//   ....[28]....
        /*0248*/ 	.word	0x0000b4c0
        /*024c*/ 	.word	0x00000007
        /*0250*/ 	.word	0x00000000
        /*0254*/ 	.short	0x010a
        /*0256*/ 	.byte	0x3f
	.zero		1


	//   ....[29]....
        /*0258*/ 	.word	0x0000b540
        /*025c*/ 	.word	0x00000008
        /*0260*/ 	.word	0x00000000
        /*0264*/ 	.short	0x010a
        /*0266*/ 	.byte	0x3f
	.zero		1


	//   ....[30]....
        /*0268*/ 	.word	0x0000b5d0
        /*026c*/ 	.word	0x00000009
        /*0270*/ 	.word	0x00000000
        /*0274*/ 	.short	0x010a
        /*0276*/ 	.byte	0x3f
	.zero		1


	//   ....[31]....
        /*0278*/ 	.word	0x0000b660
        /*027c*/ 	.word	0x00000008
        /*0280*/ 	.word	0x00000000
        /*0284*/ 	.short	0x010a
        /*0286*/ 	.byte	0x3f
	.zero		1


	//   ....[32]....
        /*0288*/ 	.word	0x0000b6f0
        /*028c*/ 	.word	0x00000009
        /*0290*/ 	.word	0x00000000
        /*0294*/ 	.short	0x010a
        /*0296*/ 	.byte	0x3f
	.zero		1


	//   ....[33]....
        /*0298*/ 	.word	0x0000b780
        /*029c*/ 	.word	0x00000008
        /*02a0*/ 	.word	0x00000000
        /*02a4*/ 	.short	0x010a
        /*02a6*/ 	.byte	0x3f
	.zero		1


	//   ....[34]....
        /*02a8*/ 	.word	0x0000b810
        /*02ac*/ 	.word	0x00000009
        /*02b0*/ 	.word	0x00000000
        /*02b4*/ 	.short	0x010a
        /*02b6*/ 	.byte	0x3f
	.zero		1


	//   ....[35]....
        /*02b8*/ 	.word	0x0000b8a0
        /*02bc*/ 	.word	0x00000006
        /*02c0*/ 	.word	0x00000000
        /*02c4*/ 	.short	0x010a
        /*02c6*/ 	.byte	0x3f
	.zero		1


	//   ....[36]....
        /*02c8*/ 	.word	0x0000b930
        /*02cc*/ 	.word	0x00000003
        /*02d0*/ 	.word	0x00000000
        /*02d4*/ 	.short	0x010a
        /*02d6*/ 	.byte	0x3f
	.zero		1


	//   ....[37]....
        /*02d8*/ 	.word	0x0000b990
        /*02dc*/ 	.word	0x00000003
        /*02e0*/ 	.word	0x00000000
        /*02e4*/ 	.short	0x010a
        /*02e6*/ 	.byte	0x3f
	.zero		1


	//   ....[38]....
        /*02e8*/ 	.word	0x0000b9e0
        /*02ec*/ 	.word	0x00000005
        /*02f0*/ 	.word	0x00000000
        /*02f4*/ 	.short	0x010a
        /*02f6*/ 	.byte	0x3f
	.zero		1


	//   ....[39]....
        /*02f8*/ 	.word	0x0000bab0
        /*02fc*/ 	.word	0x00000014
        /*0300*/ 	.word	0x00000048
        /*0304*/ 	.short	0x010a
        /*0306*/ 	.byte	0x3f
	.zero		1


	//   ....[40]....
        /*0308*/ 	.word	0x0000bb80
        /*030c*/ 	.word	0x00000007
        /*0310*/ 	.word	0x00000000
        /*0314*/ 	.short	0x010a
        /*0316*/ 	.byte	0x3f
	.zero		1


	//   ....[41]....
        /*0318*/ 	.word	0x0000bbd0
        /*031c*/ 	.word	0x00000008
        /*0320*/ 	.word	0x00000000
        /*0324*/ 	.short	0x010a
        /*0326*/ 	.byte	0x3f
	.zero		1


	//   ....[42]....
        /*0328*/ 	.word	0x0000bc20
        /*032c*/ 	.word	0x00000009
        /*0330*/ 	.word	0x00000000
        /*0334*/ 	.short	0x010a
        /*0336*/ 	.byte	0x3f
	.zero		1


	//   ....[43]....
        /*0338*/ 	.word	0x0000bc70
        /*033c*/ 	.word	0x00000008
        /*0340*/ 	.word	0x00000000
        /*0344*/ 	.short	0x010a
        /*0346*/ 	.byte	0x3f
	.zero		1


	//   ....[44]....
        /*0348*/ 	.word	0x0000bcc0
        /*034c*/ 	.word	0x00000009
        /*0350*/ 	.word	0x00000000
        /*0354*/ 	.short	0x010a
        /*0356*/ 	.byte	0x3f
	.zero		1


	//   ....[45]....
        /*0358*/ 	.word	0x0000bd10
        /*035c*/ 	.word	0x00000008
        /*0360*/ 	.word	0x00000000
        /*0364*/ 	.short	0x010a
        /*0366*/ 	.byte	0x3f
	.zero		1


	//   ....[46]....
        /*0368*/ 	.word	0x0000bd60
        /*036c*/ 	.word	0x00000009
        /*0370*/ 	.word	0x00000000
        /*0374*/ 	.short	0x010a
        /*0376*/ 	.byte	0x3f
	.zero		1


	//   ....[47]....
        /*0378*/ 	.word	0x0000bdb0
        /*037c*/ 	.word	0x00000006
        /*0380*/ 	.word	0x00000000
        /*0384*/ 	.short	0x010a
        /*0386*/ 	.byte	0x3f
	.zero		1


	//----- nvinfo : EIATTR_NUM_MBARRIERS
	.align		4
.L_35:
        /*0388*/ 	.byte	0x03, 0x38
        /*038a*/ 	.short	0x0014


	//----- nvinfo : EIATTR_EXIT_INSTR_OFFSETS
	.align		4
        /*038c*/ 	.byte	0x04, 0x1c
        /*038e*/ 	.short	(.L_37 - .L_36)


	//   ....[0]....
.L_36:
        /*0390*/ 	.word	0x000009b0


	//   ....[1]....
        /*0394*/ 	.word	0x000011d0


	//   ....[2]....
        /*0398*/ 	.word	0x0000a110


	//   ....[3]....
        /*039c*/ 	.word	0x0000a670


	//   ....[4]....
        /*03a0*/ 	.word	0x0000b980


	//----- nvinfo : EIATTR_MAX_THREADS
	.align		4
.L_37:
        /*03a4*/ 	.byte	0x04, 0x05
        /*03a6*/ 	.short	(.L_39 - .L_38)
.L_38:
        /*03a8*/ 	.word	0x00000180
        /*03ac*/ 	.word	0x00000001
        /*03b0*/ 	.word	0x00000001


	//----- nvinfo : EIATTR_CRS_STACK_SIZE
	.align		4
.L_39:
        /*03b4*/ 	.byte	0x04, 0x1e
        /*03b6*/ 	.short	(.L_41 - .L_40)
.L_40:
        /*03b8*/ 	.word	0x00000000


	//----- nvinfo : EIATTR_CBANK_PARAM_SIZE
	.align		4
.L_41:
        /*03bc*/ 	.byte	0x03, 0x19
        /*03be*/ 	.short	0x0470


	//----- nvinfo : EIATTR_PARAM_CBANK
	.align		4
        /*03c0*/ 	.byte	0x04, 0x0a
        /*03c2*/ 	.short	(.L_43 - .L_42)
	.align		4
.L_42:
        /*03c4*/ 	.word	index@(.nv.constant0._ZN7cutlass13device_kernelINS_4gemm6kernel13GemmUniversalIN4cute5tupleIJiiiiEEENS1_10collective13CollectiveMmaINS1_34MainloopSm90TmaGmmaWarpSpecializedILi9ENS5_IJNS4_1CILi1EEENSA_ILi8EEESB_EEENS1_35KernelTmaWarpSpecializedCooperativeEEENS5_IJNSA_ILi128EEENSA_ILi256EEENSA_ILi32EEEEEENS_10bfloat16_tENS5_IJlSB_lEEESK_SL_NS4_8TiledMMAINS4_8MMA_AtomIJNS4_4SM904GMMA28MMA_64x256x16_F32BF16BF16_SSILNSP_5MajorE0ELSR_0ELNSP_7ScaleInE1ELSS_1EEEEEENS4_6LayoutINS5_IJNSA_ILi2EEESB_SB_EEENS5_IJSB_NSA_ILi0EEESY_EEEEENS5_IJNS4_10UnderscoreES11_S11_EEEEENS4_23SM90_TMA_LOAD_MULTICASTENS4_14ComposedLayoutINS4_7SwizzleILi2ELi4ELi3EEENS4_18smem_ptr_flag_bitsILi16EEENSV_INS5_IJSC_SI_EEENS5_IJSI_SB_EEEEEEEvNS4_8identityENS4_13SM90_TMA_LOADES1D_vS1E_EENS_8epilogue10collective6detail29Sm90TmaWarpSpecializedAdapterINS1I_15DefaultEpilogueISK_SL_SL_NS1H_6thread17LinearCombinationISK_Li1EffLNS1M_9ScaleType4KindE0ELNS_15FloatRoundStyleE2ESK_EENS1_15EpilogueDefaultEEEEEvvEEEEvNT_6ParamsE)
        /*03c8*/ 	.short	0x0210
        /*03ca*/ 	.short	0x0470


	//----- nvinfo : EIATTR_SW_WAR
	.align		4
.L_43:
        /*03cc*/ 	.byte	0x04, 0x36
        /*03ce*/ 	.short	(.L_45 - .L_44)
.L_44:
        /*03d0*/ 	.word	0x00000008
.L_45:


//--------------------- .nv.callgraph             --------------------------
	.section	.nv.callgraph,"",@"SHT_CUDA_CALLGRAPH"
	.align	4
	.sectionentsize	8
	.align		4
        /*0000*/ 	.word	0x00000000
	.align		4
        /*0004*/ 	.word	0xffffffff
	.align		4
        /*0008*/ 	.word	index@(_ZN7cutlass13device_kernelINS_4gemm6kernel13GemmUniversalIN4cute5tupleIJiiiiEEENS1_10collective13CollectiveMmaINS1_34MainloopSm90TmaGmmaWarpSpecializedILi9ENS5_IJNS4_1CILi1EEENSA_ILi8EEESB_EEENS1_35KernelTmaWarpSpecializedCooperativeEEENS5_IJNSA_ILi128EEENSA_ILi256EEENSA_ILi32EEEEEENS_10bfloat16_tENS5_IJlSB_lEEESK_SL_NS4_8TiledMMAINS4_8MMA_AtomIJNS4_4SM904GMMA28MMA_64x256x16_F32BF16BF16_SSILNSP_5MajorE0ELSR_0ELNSP_7ScaleInE1ELSS_1EEEEEENS4_6LayoutINS5_IJNSA_ILi2EEESB_SB_EEENS5_IJSB_NSA_ILi0EEESY_EEEEENS5_IJNS4_10UnderscoreES11_S11_EEEEENS4_23SM90_TMA_LOAD_MULTICASTENS4_14ComposedLayoutINS4_7SwizzleILi2ELi4ELi3EEENS4_18smem_ptr_flag_bitsILi16EEENSV_INS5_IJSC_SI_EEENS5_IJSI_SB_EEEEEEEvNS4_8identityENS4_13SM90_TMA_LOADES1D_vS1E_EENS_8epilogue10collective6detail29Sm90TmaWarpSpecializedAdapterINS1I_15DefaultEpilogueISK_SL_SL_NS1H_6thread17LinearCombinationISK_Li1EffLNS1M_9ScaleType4KindE0ELNS_15FloatRoundStyleE2ESK_EENS1_15EpilogueDefaultEEEEEvvEEEEvNT_6ParamsE)
	.align		4
        /*000c*/ 	.word	index@(__assertfail)
	.align		4
        /*0010*/ 	.word	0x00000000
	.align		4
        /*0014*/ 	.word	0xfffffffe
	.align		4
        /*0018*/ 	.word	0x00000000
	.align		4
        /*001c*/ 	.word	0xfffffffd
	.align		4
        /*0020*/ 	.word	0x00000000
	.align		4
        /*0024*/ 	.word	0xfffffffc


//--------------------- .nv.constant4             --------------------------
	.section	.nv.constant4,"a",@progbits
	.align	8
	.align		8
.nv.constant4:
        /*0000*/ 	.dword	__assertfail
	.align		8
        /*0008*/ 	.dword	__unnamed_1
	.align		8
        /*0010*/ 	.dword	_ZN40_INTERNAL_68aa4d42_4_k_cu_6f32918d_298104cuda3std3__45__cpo5beginE
	.align		8
        /*0018*/ 	.dword	_ZN40_INTERNAL_68aa4d42_4_k_cu_6f32918d_298104cuda3std3__45__cpo3endE
	.align		8
        /*0020*/ 	.dword	_ZN40_INTERNAL_68aa4d42_4_k_cu_6f32918d_298104cuda3std3__45__cpo6cbeginE
	.align		8
        /*0028*/ 	.dword	_ZN40_INTERNAL_68aa4d42_4_k_cu_6f32918d_298104cuda3std3__45__cpo4cendE
	.align		8
        /*0030*/ 	.dword	_ZN40_INTERNAL_68aa4d42_4_k_cu_6f32918d_298104cuda3std3__442_GLOBAL__N__68aa4d42_4_k_cu_6f32918d_298106ignoreE
	.align		8
        /*0038*/ 	.dword	_ZN40_INTERNAL_68aa4d42_4_k_cu_6f32918d_298104cuda3std3__419piecewise_constructE
	.align		8
        /*0040*/ 	.dword	_ZN40_INTERNAL_68aa4d42_4_k_cu_6f32918d_298104cuda3std3__48in_placeE
	.align		8
        /*0048*/ 	.dword	_ZN40_INTERNAL_68aa4d42_4_k_cu_6f32918d_298104cuda3std6ranges3__45__cpo4swapE
	.align		8
        /*0050*/ 	.dword	_ZN40_INTERNAL_68aa4d42_4_k_cu_6f32918d_298104cuda3std6ranges3__45__cpo9iter_moveE
	.align		8
        /*0058*/ 	.dword	_ZN40_INTERNAL_68aa4d42_4_k_cu_6f32918d_298104cute7productE
	.align		8
        /*0060*/ 	.dword	_ZN40_INTERNAL_68aa4d42_4_k_cu_6f32918d_298104cute1_E
	.align		8
        /*0068*/ 	.dword	$str$22
	.align		8
        /*0070*/ 	.dword	$str$23


//--------------------- .text._ZN7cutlass13device_kernelINS_4gemm6kernel13GemmUniversalIN4cute5tupleIJiiiiEEENS1_10collective13CollectiveMmaINS1_34MainloopSm90TmaGmmaWarpSpecializedILi9ENS5_IJNS4_1CILi1EEENSA_ILi8EEESB_EEENS1_35KernelTmaWarpSpecializedCooperativeEEENS5_IJNSA_ILi128EEENSA_ILi256EEENSA_ILi32EEEEEENS_10bfloat16_tENS5_IJlSB_lEEESK_SL_NS4_8TiledMMAINS4_8MMA_AtomIJNS4_4SM904GMMA28MMA_64x256x16_F32BF16BF16_SSILNSP_5MajorE0ELSR_0ELNSP_7ScaleInE1ELSS_1EEEEEENS4_6LayoutINS5_IJNSA_ILi2EEESB_SB_EEENS5_IJSB_NSA_ILi0EEESY_EEEEENS5_IJNS4_10UnderscoreES11_S11_EEEEENS4_23SM90_TMA_LOAD_MULTICASTENS4_14ComposedLayoutINS4_7SwizzleILi2ELi4ELi3EEENS4_18smem_ptr_flag_bitsILi16EEENSV_INS5_IJSC_SI_EEENS5_IJSI_SB_EEEEEEEvNS4_8identityENS4_13SM90_TMA_LOADES1D_vS1E_EENS_8epilogue10collective6detail29Sm90TmaWarpSpecializedAdapterINS1I_15DefaultEpilogueISK_SL_SL_NS1H_6thread17LinearCombinationISK_Li1EffLNS1M_9ScaleType4KindE0ELNS_15FloatRoundStyleE2ESK_EENS1_15EpilogueDefaultEEEEEvvEEEEvNT_6ParamsE --------------------------
	.section	.text._ZN7cutlass13device_kernelINS_4gemm6kernel13GemmUniversalIN4cute5tupleIJiiiiEEENS1_10collective13CollectiveMmaINS1_34MainloopSm90TmaGmmaWarpSpecializedILi9ENS5_IJNS4_1CILi1EEENSA_ILi8EEESB_EEENS1_35KernelTmaWarpSpecializedCooperativeEEENS5_IJNSA_ILi128EEENSA_ILi256EEENSA_ILi32EEEEEENS_10bfloat16_tENS5_IJlSB_lEEESK_SL_NS4_8TiledMMAINS4_8MMA_AtomIJNS4_4SM904GMMA28MMA_64x256x16_F32BF16BF16_SSILNSP_5MajorE0ELSR_0ELNSP_7ScaleInE1ELSS_1EEEEEENS4_6LayoutINS5_IJNSA_ILi2EEESB_SB_EEENS5_IJSB_NSA_ILi0EEESY_EEEEENS5_IJNS4_10UnderscoreES11_S11_EEEEENS4_23SM90_TMA_LOAD_MULTICASTENS4_14ComposedLayoutINS4_7SwizzleILi2ELi4ELi3EEENS4_18smem_ptr_flag_bitsILi16EEENSV_INS5_IJSC_SI_EEENS5_IJSI_SB_EEEEEEEvNS4_8identityENS4_13SM90_TMA_LOADES1D_vS1E_EENS_8epilogue10collective6detail29Sm90TmaWarpSpecializedAdapterINS1I_15DefaultEpilogueISK_SL_SL_NS1H_6thread17LinearCombinationISK_Li1EffLNS1M_9ScaleType4KindE0ELNS_15FloatRoundStyleE2ESK_EENS1_15EpilogueDefaultEEEEEvvEEEEvNT_6ParamsE,"ax",@progbits
	.align	128
.text._ZN7cutlass13device_kernelINS_4gemm6kernel13GemmUniversalIN4cute5tupleIJiiiiEEENS1_10collective13CollectiveMmaINS1_34MainloopSm90TmaGmmaWarpSpecializedILi9ENS5_IJNS4_1CILi1EEENSA_ILi8EEESB_EEENS1_35KernelTmaWarpSpecializedCooperativeEEENS5_IJNSA_ILi128EEENSA_ILi256EEENSA_ILi32EEEEEENS_10bfloat16_tENS5_IJlSB_lEEESK_SL_NS4_8TiledMMAINS4_8MMA_AtomIJNS4_4SM904GMMA28MMA_64x256x16_F32BF16BF16_SSILNSP_5MajorE0ELSR_0ELNSP_7ScaleInE1ELSS_1EEEEEENS4_6LayoutINS5_IJNSA_ILi2EEESB_SB_EEENS5_IJSB_NSA_ILi0EEESY_EEEEENS5_IJNS4_10UnderscoreES11_S11_EEEEENS4_23SM90_TMA_LOAD_MULTICASTENS4_14ComposedLayoutINS4_7SwizzleILi2ELi4ELi3EEENS4_18smem_ptr_flag_bitsILi16EEENSV_INS5_IJSC_SI_EEENS5_IJSI_SB_EEEEEEEvNS4_8identityENS4_13SM90_TMA_LOADES1D_vS1E_EENS_8epilogue10collective6detail29Sm90TmaWarpSpecializedAdapterINS1I_15DefaultEpilogueISK_SL_SL_NS1H_6thread17LinearCombinationISK_Li1EffLNS1M_9ScaleType4KindE0ELNS_15FloatRoundStyleE2ESK_EENS1_15EpilogueDefaultEEEEEvvEEEEvNT_6ParamsE:
        .type           _ZN7cutlass13device_kernelINS_4gemm6kernel13GemmUniversalIN4cute5tupleIJiiiiEEENS1_10collective13CollectiveMmaINS1_34MainloopSm90TmaGmmaWarpSpecializedILi9ENS5_IJNS4_1CILi1EEENSA_ILi8EEESB_EEENS1_35KernelTmaWarpSpecializedCooperativeEEENS5_IJNSA_ILi128EEENSA_ILi256EEENSA_ILi32EEEEEENS_10bfloat16_tENS5_IJlSB_lEEESK_SL_NS4_8TiledMMAINS4_8MMA_AtomIJNS4_4SM904GMMA28MMA_64x256x16_F32BF16BF16_SSILNSP_5MajorE0ELSR_0ELNSP_7ScaleInE1ELSS_1EEEEEENS4_6LayoutINS5_IJNSA_ILi2EEESB_SB_EEENS5_IJSB_NSA_ILi0EEESY_EEEEENS5_IJNS4_10UnderscoreES11_S11_EEEEENS4_23SM90_TMA_LOAD_MULTICASTENS4_14ComposedLayoutINS4_7SwizzleILi2ELi4ELi3EEENS4_18smem_ptr_flag_bitsILi16EEENSV_INS5_IJSC_SI_EEENS5_IJSI_SB_EEEEEEEvNS4_8identityENS4_13SM90_TMA_LOADES1D_vS1E_EENS_8epilogue10collective6detail29Sm90TmaWarpSpecializedAdapterINS1I_15DefaultEpilogueISK_SL_SL_NS1H_6thread17LinearCombinationISK_Li1EffLNS1M_9ScaleType4KindE0ELNS_15FloatRoundStyleE2ESK_EENS1_15EpilogueDefaultEEEEEvvEEEEvNT_6ParamsE,@function
        .size           _ZN7cutlass13device_kernelINS_4gemm6kernel13GemmUniversalIN4cute5tupleIJiiiiEEENS1_10collective13CollectiveMmaINS1_34MainloopSm90TmaGmmaWarpSpecializedILi9ENS5_IJNS4_1CILi1EEENSA_ILi8EEESB_EEENS1_35KernelTmaWarpSpecializedCooperativeEEENS5_IJNSA_ILi128EEENSA_ILi256EEENSA_ILi32EEEEEENS_10bfloat16_tENS5_IJlSB_lEEESK_SL_NS4_8TiledMMAINS4_8MMA_AtomIJNS4_4SM904GMMA28MMA_64x256x16_F32BF16BF16_SSILNSP_5MajorE0ELSR_0ELNSP_7ScaleInE1ELSS_1EEEEEENS4_6LayoutINS5_IJNSA_ILi2EEESB_SB_EEENS5_IJSB_NSA_ILi0EEESY_EEEEENS5_IJNS4_10UnderscoreES11_S11_EEEEENS4_23SM90_TMA_LOAD_MULTICASTENS4_14ComposedLayoutINS4_7SwizzleILi2ELi4ELi3EEENS4_18smem_ptr_flag_bitsILi16EEENSV_INS5_IJSC_SI_EEENS5_IJSI_SB_EEEEEEEvNS4_8identityENS4_13SM90_TMA_LOADES1D_vS1E_EENS_8epilogue10collective6detail29Sm90TmaWarpSpecializedAdapterINS1I_15DefaultEpilogueISK_SL_SL_NS1H_6thread17LinearCombinationISK_Li1EffLNS1M_9ScaleType4KindE0ELNS_15FloatRoundStyleE2ESK_EENS1_15EpilogueDefaultEEEEEvvEEEEvNT_6ParamsE,(.L_x_338 - _ZN7cutlass13device_kernelINS_4gemm6kernel13GemmUniversalIN4cute5tupleIJiiiiEEENS1_10collective13CollectiveMmaINS1_34MainloopSm90TmaGmmaWarpSpecializedILi9ENS5_IJNS4_1CILi1EEENSA_ILi8EEESB_EEENS1_35KernelTmaWarpSpecializedCooperativeEEENS5_IJNSA_ILi128EEENSA_ILi256EEENSA_ILi32EEEEEENS_10bfloat16_tENS5_IJlSB_lEEESK_SL_NS4_8TiledMMAINS4_8MMA_AtomIJNS4_4SM904GMMA28MMA_64x256x16_F32BF16BF16_SSILNSP_5MajorE0ELSR_0ELNSP_7ScaleInE1ELSS_1EEEEEENS4_6LayoutINS5_IJNSA_ILi2EEESB_SB_EEENS5_IJSB_NSA_ILi0EEESY_EEEEENS5_IJNS4_10UnderscoreES11_S11_EEEEENS4_23SM90_TMA_LOAD_MULTICASTENS4_14ComposedLayoutINS4_7SwizzleILi2ELi4ELi3EEENS4_18smem_ptr_flag_bitsILi16EEENSV_INS5_IJSC_SI_EEENS5_IJSI_SB_EEEEEEEvNS4_8identityENS4_13SM90_TMA_LOADES1D_vS1E_EENS_8epilogue10collective6detail29Sm90TmaWarpSpecializedAdapterINS1I_15DefaultEpilogueISK_SL_SL_NS1H_6thread17LinearCombinationISK_Li1EffLNS1M_9ScaleType4KindE0ELNS_15FloatRoundStyleE2ESK_EENS1_15EpilogueDefaultEEEEEvvEEEEvNT_6ParamsE)
        .other          _ZN7cutlass13device_kernelINS_4gemm6kernel13GemmUniversalIN4cute5tupleIJiiiiEEENS1_10collective13CollectiveMmaINS1_34MainloopSm90TmaGmmaWarpSpecializedILi9ENS5_IJNS4_1CILi1EEENSA_ILi8EEESB_EEENS1_35KernelTmaWarpSpecializedCooperativeEEENS5_IJNSA_ILi128EEENSA_ILi256EEENSA_ILi32EEEEEENS_10bfloat16_tENS5_IJlSB_lEEESK_SL_NS4_8TiledMMAINS4_8MMA_AtomIJNS4_4SM904GMMA28MMA_64x256x16_F32BF16BF16_SSILNSP_5MajorE0ELSR_0ELNSP_7ScaleInE1ELSS_1EEEEEENS4_6LayoutINS5_IJNSA_ILi2EEESB_SB_EEENS5_IJSB_NSA_ILi0EEESY_EEEEENS5_IJNS4_10UnderscoreES11_S11_EEEEENS4_23SM90_TMA_LOAD_MULTICASTENS4_14ComposedLayoutINS4_7SwizzleILi2ELi4ELi3EEENS4_18smem_ptr_flag_bitsILi16EEENSV_INS5_IJSC_SI_EEENS5_IJSI_SB_EEEEEEEvNS4_8identityENS4_13SM90_TMA_LOADES1D_vS1E_EENS_8epilogue10collective6detail29Sm90TmaWarpSpecializedAdapterINS1I_15DefaultEpilogueISK_SL_SL_NS1H_6thread17LinearCombinationISK_Li1EffLNS1M_9ScaleType4KindE0ELNS_15FloatRoundStyleE2ESK_EENS1_15EpilogueDefaultEEEEEvvEEEEvNT_6ParamsE,@"STO_CUDA_ENTRY STV_DEFAULT"
_ZN7cutlass13device_kernelINS_4gemm6kernel13GemmUniversalIN4cute5tupleIJiiiiEEENS1_10collective13CollectiveMmaINS1_34MainloopSm90TmaGmmaWarpSpecializedILi9ENS5_IJNS4_1CILi1EEENSA_ILi8EEESB_EEENS1_35KernelTmaWarpSpecializedCooperativeEEENS5_IJNSA_ILi128EEENSA_ILi256EEENSA_ILi32EEEEEENS_10bfloat16_tENS5_IJlSB_lEEESK_SL_NS4_8TiledMMAINS4_8MMA_AtomIJNS4_4SM904GMMA28MMA_64x256x16_F32BF16BF16_SSILNSP_5MajorE0ELSR_0ELNSP_7ScaleInE1ELSS_1EEEEEENS4_6LayoutINS5_IJNSA_ILi2EEESB_SB_EEENS5_IJSB_NSA_ILi0EEESY_EEEEENS5_IJNS4_10UnderscoreES11_S11_EEEEENS4_23SM90_TMA_LOAD_MULTICASTENS4_14ComposedLayoutINS4_7SwizzleILi2ELi4ELi3EEENS4_18smem_ptr_flag_bitsILi16EEENSV_INS5_IJSC_SI_EEENS5_IJSI_SB_EEEEEEEvNS4_8identityENS4_13SM90_TMA_LOADES1D_vS1E_EENS_8epilogue10collective6detail29Sm90TmaWarpSpecializedAdapterINS1I_15DefaultEpilogueISK_SL_SL_NS1H_6thread17LinearCombinationISK_Li1EffLNS1M_9ScaleType4KindE0ELNS_15FloatRoundStyleE2ESK_EENS1_15EpilogueDefaultEEEEEvvEEEEvNT_6ParamsE:
[----:B------:R-:W0:Y:S01]  /*0000*/  LDC R1, c[0x0][0x28] ;  /* 0x00000a00ff017b82 */ /* 0x000e220000000800 */
[----:B------:R-:W1:Y:S01]  /*0010*/  S2R R18, SR_TID.X ;  /* 0x0000000000127919 */ /* 0x000e620000002100 */
[----:B------:R-:W-:Y:S01]  /*0020*/  ELECT P0, URZ, PT ;  /* 0x00000000003f782f */ /* 0x000fe20003800000 */
[----:B------:R-:W-:Y:S01]  /*0030*/  BSSY B0, `(.L_x_0) ;  /* 0x000000f000007945 */ /* 0x000fe20003800000 */
[--C-:B-1----:R-:W-:Y:S02]  /*0040*/  SHF.R.U32.HI R0, RZ, 0x5, R18.reuse ;  /* 0x00000005ff007819 */ /* 0x102fe40000011612 */
[----:B------:R-:W-:-:S03]  /*0050*/  SHF.R.U32.HI R3, RZ, 0x7, R18 ;  /* 0x00000007ff037819 */ /* 0x000fc60000011612 */
[----:B------:R-:W1:Y:S04]  /*0060*/  SHFL.IDX PT, R2, R0, RZ, 0x1f ;  /* 0x00001fff00027589 */ /* 0x000e6800000e0000 */
[----:B------:R2:W3:Y:S01]  /*0070*/  SHFL.IDX PT, R5, R3, RZ, 0x1f ;  /* 0x00001fff03057589 */ /* 0x0004e200000e0000 */
[----:B-1----:R-:W-:-:S13]  /*0080*/  ISETP.NE.OR P0, PT, R2, RZ, !P0 ;  /* 0x000000ff0200720c */ /* 0x002fda0004705670 */
[----:B0-23--:R-:W-:Y:S05]  /*0090*/  @P0 BRA `(.L_x_1) ;  /* 0x0000000000200947 */ /* 0x00dfea0003800000 */
[----:B------:R-:W-:Y:S02]  /*00a0*/  ULDC.64 UR4, c[0x0][0x198] ;  /* 0x0000660000047ab9 */ /* 0x000fe40000000a00 */
[----:B------:R-:W-:Y:S02]  /*00b0*/  UIADD3 UR6, UP0, UR4, 0xf0, URZ ;  /* 0x000000f004067890 */ /* 0x000fe4000ff1e03f */
[----:B------:R-:W-:Y:S02]  /*00c0*/  UIADD3 UR4, UP1, UR4, 0x1f0, URZ ;  /* 0x000001f004047890 */ /* 0x000fe4000ff3e03f */
[----:B------:R-:W-:Y:S02]  /*00d0*/  UIADD3.X UR7, URZ, UR5, URZ, UP0, !UPT ;  /* 0x000000053f077290 */ /* 0x000fe400087fe43f */
[----:B------:R-:W-:-:S07]  /*00e0*/  UIADD3.X UR5, URZ, UR5, URZ, UP1, !UPT ;  /* 0x000000053f057290 */ /* 0x000fce0008ffe43f */
[----:B------:R0:W-:Y:S02]  /*00f0*/  UTMACCTL.PF [UR6] ;  /* 0x00000000060079b9 */ /* 0x0001e40008040000 */
[----:B------:R0:W-:Y:S02]  /*0100*/  UTMACCTL.PF [UR4] ;  /* 0x00000000040079b9 */ /* 0x0001e40008040000 */
[----:B0-----:R-:W-:Y:S01]  /*0110*/  NOP ;  /* 0x0000000000007918 */ /* 0x001fe20000000000 */
.L_x_1:
[----:B------:R-:W-:Y:S05]  /*0120*/  BSYNC B0 ;  /* 0x0000000000007941 */ /* 0x000fea0003800000 */
.L_x_0:
[----:B------:R-:W0:Y:S02]  /*0130*/  SHFL.IDX PT, R3, R0, RZ, 0x1f ;  /* 0x00001fff00037589 */ /* 0x000e2400000e0000 */
[----:B0-----:R-:W-:-:S13]  /*0140*/  ISETP.NE.AND P0, PT, R3, RZ, PT ;  /* 0x000000ff0300720c */ /* 0x001fda0003f05270 */
[----:B------:R-:W-:Y:S05]  /*0150*/  @P0 BRA `(.L_x_2) ;  /* 0x00000000008c0947 */ /* 0x000fea0003800000 */
[----:B------:R-:W-:Y:S01]  /*0160*/  ELECT P0, URZ, PT ;  /* 0x00000000003f782f */ /* 0x000fe20003800000 */
[----:B------:R-:W-:-:S12]  /*0170*/  BSSY B0, `(.L_x_2) ;  /* 0x0000021000007945 */ /* 0x000fd80003800000 */
[----:B------:R-:W-:Y:S05]  /*0180*/  @!P0 BRA `(.L_x_3) ;  /* 0x00000000007c8947 */ /* 0x000fea0003800000 */
[----:B------:R-:W0:Y:S01]  /*0190*/  S2UR UR8, SR_CgaCtaId ;  /* 0x00000000000879c3 */ /* 0x000e220000008800 */
[----:B------:R-:W-:Y:S01]  /*01a0*/  UMOV UR4, 0x400 ;  /* 0x0000040000047882 */ /* 0x000fe20000000000 */
[----:B------:R-:W-:Y:S01]  /*01b0*/  UMOV UR5, 0x1 ;  /* 0x0000000100057882 */ /* 0x000fe20000000000 */
[----:B------:R-:W-:Y:S02]  /*01c0*/  UMOV UR6, 0x10 ;  /* 0x0000001000067882 */ /* 0x000fe40000000000 */
[----:B------:R-:W-:-:S04]  /*01d0*/  UIADD3 UR6, -UR6, 0x100000, URZ ;  /* 0x0010000006067890 */ /* 0x000fc8000fffe13f */
[----:B------:R-:W-:Y:S02]  /*01e0*/  USHF.L.U32 UR7, UR6, 0xb, URZ ;  /* 0x0000000b06077899 */ /* 0x000fe4000800063f */
[----:B------:R-:W-:Y:S02]  /*01f0*/  USHF.L.U32 UR6, UR6, 0x1, URZ ;  /* 0x0000000106067899 */ /* 0x000fe4000800063f */
[----:B0-----:R-:W-:Y:S02]  /*0200*/  ULEA UR8, UR8, UR4, 0x18 ;  /* 0x0000000408087291 */ /* 0x001fe4000f8ec03f */
[----:B------:R-:W-:-:S04]  /*0210*/  UIADD3 UR4, -UR5, 0x100000, URZ ;  /* 0x0010000005047890 */ /* 0x000fc8000fffe13f */
[----:B------:R-:W-:Y:S02]  /*0220*/  USHF.L.U32 UR5, UR4, 0xb, URZ ;  /* 0x0000000b04057899 */ /* 0x000fe4000800063f */
[----:B------:R-:W-:Y:S01]  /*0230*/  USHF.L.U32 UR4, UR4, 0x1, URZ ;  /* 0x0000000104047899 */ /* 0x000fe2000800063f */
[----:B------:R-:W0:Y:S11]  /*0240*/  FENCE.VIEW.ASYNC.S ;  /* 0x00000000000073c6 */ /* 0x000e360000000000 */
[----:B0-----:R0:W1:Y:S01]  /*0250*/  SYNCS.EXCH.64 URZ, [UR8], UR4 ;  /* 0x00000004083f75b2 */ /* 0x0010620008000100 */
[----:B------:R0:W2:Y:S01]  /*0260*/  SYNCS.EXCH.64 URZ, [UR8+0x48], UR6 ;  /* 0x00004806083f75b2 */ /* 0x0000a20008000100 */
[----:B------:R0:W3:Y:S01]  /*0270*/  SYNCS.EXCH.64 URZ, [UR8+0x8], UR4 ;  /* 0x00000804083f75b2 */ /* 0x0000e20008000100 */
[----:B------:R0:W4:Y:S01]  /*0280*/  SYNCS.EXCH.64 URZ, [UR8+0x50], UR6 ;  /* 0x00005006083f75b2 */ /* 0x0001220008000100 */
[----:B------:R0:W0:Y:S01]  /*0290*/  SYNCS.EXCH.64 URZ, [UR8+0x10], UR4 ;  /* 0x00001004083f75b2 */ /* 0x0000220008000100 */
        /* <DEDUP_REMOVED lines=13> */
[----:B------:R-:W-:Y:S01]  /*0370*/  NOP ;  /* 0x0000000000007918 */ /* 0x000fe20000000000 */
.L_x_3:
[----:B0-----:R-:W-:Y:S05]  /*0380*/  BSYNC B0 ;  /* 0x0000000000007941 */ /* 0x001fea0003800000 */
.L_x_2:
[----:B------:R-:W0:Y:S01]  /*0390*/  SHFL.IDX PT, R0, R0, RZ, 0x1f ;  /* 0x00001fff00007589 */ /* 0x000e2200000e0000 */
[----:B------:R-:W-:Y:S01]  /*03a0*/  SHF.R.S32.HI R7, RZ, 0x1f, R18 ;  /* 0x0000001fff077819 */ /* 0x000fe20000011412 */
[----:B------:R-:W5:Y:S01]  /*03b0*/  S2UR UR8, SR_CTAID.X ;  /* 0x00000000000879c3 */ /* 0x000f620000002500 */
[----:B------:R-:W-:Y:S01]  /*03c0*/  ELECT P0, URZ, PT ;  /* 0x00000000003f782f */ /* 0x000fe20003800000 */
[----:B------:R-:W1:Y:S01]  /*03d0*/  S2R R4, SR_CTAID.Y ;  /* 0x0000000000047919 */ /* 0x000e620000002600 */
[----:B------:R-:W-:Y:S01]  /*03e0*/  LEA.HI R7, R7, R18, RZ, 0x7 ;  /* 0x0000001207077211 */ /* 0x000fe200078f38ff */
[----:B------:R-:W-:Y:S01]  /*03f0*/  ULDC UR4, c[0x0][0x154] ;  /* 0x0000550000047ab9 */ /* 0x000fe20000000800 */
[----:B------:R-:W-:Y:S01]  /*0400*/  SHF.R.S32.HI R8, RZ, 0x1f, R3 ;  /* 0x0000001fff087819 */ /* 0x000fe20000011403 */
[----:B------:R-:W-:Y:S01]  /*0410*/  NOP ;  /* 0x0000000000007918 */ /* 0x000fe20000000000 */
[----:B------:R-:W-:Y:S01]  /*0420*/  LOP3.LUT R7, R7, 0xffffff80, RZ, 0xc0, !PT ;  /* 0xffffff8007077812 */ /* 0x000fe200078ec0ff */
[----:B------:R-:W2:Y:S01]  /*0430*/  LDC R12, c[0x0][0x140] ;  /* 0x00005000ff0c7b82 */ /* 0x000ea20000000800 */
[----:B------:R-:W-:Y:S01]  /*0440*/  LEA.HI R8, R8, R3, RZ, 0x2 ;  /* 0x0000000308087211 */ /* 0x000fe200078f10ff */
[----:B------:R-:W-:-:S02]  /*0450*/  NOP ;  /* 0x0000000000007918 */ /* 0x000fc40000000000 */
[----:B------:R-:W-:Y:S01]  /*0460*/  IMAD.IADD R6, R18, 0x1, -R7 ;  /* 0x0000000112067824 */ /* 0x000fe200078e0a07 */
[----:B------:R-:W-:-:S03]  /*0470*/  LOP3.LUT R8, R8, 0x3ffffffc, RZ, 0xc0, !PT ;  /* 0x3ffffffc08087812 */ /* 0x000fc600078ec0ff */
[----:B------:R-:W3:Y:S01]  /*0480*/  LDC R10, c[0x0][0x144] ;  /* 0x00005100ff0a7b82 */ /* 0x000ee20000000800 */
[----:B------:R-:W-:Y:S02]  /*0490*/  SHF.R.S32.HI R7, RZ, 0x1f, R6 ;  /* 0x0000001fff077819 */ /* 0x000fe40000011406 */
[----:B------:R-:W-:Y:S02]  /*04a0*/  LOP3.LUT P2, RZ, R6, 0x7, RZ, 0xc0, !PT ;  /* 0x0000000706ff7812 */ /* 0x000fe4000784c0ff */
[----:B------:R-:W-:Y:S01]  /*04b0*/  LEA.HI R7, R7, R6, RZ, 0x3 ;  /* 0x0000000607077211 */ /* 0x000fe200078f18ff */
[----:B------:R-:W-:Y:S01]  /*04c0*/  VIADD R6, R5, 0xffffffff ;  /* 0xffffffff05067836 */ /* 0x000fe20000000000 */
[----:B0-----:R-:W-:Y:S02]  /*04d0*/  ISETP.NE.OR P0, PT, R0, RZ, !P0 ;  /* 0x000000ff0000720c */ /* 0x001fe40004705670 */
[--C-:B------:R-:W-:Y:S02]  /*04e0*/  SHF.R.S32.HI R0, RZ, 0x3, R7.reuse ;  /* 0x00000003ff007819 */ /* 0x100fe40000011407 */
[----:B------:R-:W-:-:S02]  /*04f0*/  SHF.R.S32.HI R7, RZ, 0x1f, R7 ;  /* 0x0000001fff077819 */ /* 0x000fc40000011407 */
[----:B------:R-:W-:Y:S02]  /*0500*/  ISETP.GE.U32.AND P5, PT, R6, 0x2, PT ;  /* 0x000000020600780c */ /* 0x000fe40003fa6070 */
[----:B------:R-:W-:Y:S02]  /*0510*/  LEA.HI R7, R7, R0, RZ, 0x2 ;  /* 0x0000000007077211 */ /* 0x000fe400078f10ff */
[----:B--2---:R-:W-:Y:S02]  /*0520*/  ISETP.EQ.U32.AND P3, PT, R12, 0x1, PT ;  /* 0x000000010c00780c */ /* 0x004fe40003f62070 */
[----:B-1----:R-:W-:Y:S01]  /*0530*/  I2FP.F32.U32 R9, R4 ;  /* 0x0000000400097245 */ /* 0x002fe20000201000 */
[----:B------:R-:W-:Y:S01]  /*0540*/  VOTEU.ALL UP0, P0 ;  /* 0x00000000003f7886 */ /* 0x000fe20000000000 */
[----:B------:R-:W-:Y:S01]  /*0550*/  LOP3.LUT R7, R7, 0xfffffffc, RZ, 0xc0, !PT ;  /* 0xfffffffc07077812 */ /* 0x000fe200078ec0ff */
[----:B------:R-:W-:Y:S02]  /*0560*/  VOTEU.ALL UP1, P0 ;  /* 0x00000000003f7886 */ /* 0x000fe40000020000 */
[----:B------:R-:W-:Y:S01]  /*0570*/  FMUL R11, R9, UR4 ;  /* 0x00000004090b7c20 */ /* 0x000fe20008400000 */
[----:B------:R-:W-:Y:S01]  /*0580*/  IMAD.IADD R9, R3, 0x1, -R8 ;  /* 0x0000000103097824 */ /* 0x000fe200078e0a08 */
[----:B-----5:R-:W-:Y:S01]  /*0590*/  I2FP.F32.U32 R8, UR8 ;  /* 0x0000000800087c45 */ /* 0x020fe20008201000 */
[----:B------:R-:W-:Y:S01]  /*05a0*/  IMAD.IADD R0, R0, 0x1, -R7 ;  /* 0x0000000100007824 */ /* 0x000fe200078e0a07 */
[----:B------:R-:W0:Y:S01]  /*05b0*/  @!UP0 S2UR UR7, SR_CgaCtaId ;  /* 0x00000000000789c3 */ /* 0x000e220000008800 */
[----:B------:R-:W-:Y:S01]  /*05c0*/  ULDC UR4, c[0x0][0x150] ;  /* 0x0000540000047ab9 */ /* 0x000fe20000000800 */
[----:B------:R-:W1:Y:S01]  /*05d0*/  F2I.U32.TRUNC.NTZ R11, R11 ;  /* 0x0000000b000b7305 */ /* 0x000e62000020f000 */
[----:B------:R-:W-:Y:S01]  /*05e0*/  FMUL R8, R8, UR4 ;  /* 0x0000000408087c20 */ /* 0x000fe20008400000 */
[----:B------:R-:W-:Y:S01]  /*05f0*/  SHF.R.S32.HI R3, RZ, 0x1f, R2 ;  /* 0x0000001fff037819 */ /* 0x000fe20000011402 */
[----:B------:R-:W-:Y:S01]  /*0600*/  IMAD R9, R9, 0x4, R0 ;  /* 0x0000000409097824 */ /* 0x000fe200078e0200 */
[----:B------:R-:W-:Y:S01]  /*0610*/  UMOV UR4, 0x20 ;  /* 0x0000002000047882 */ /* 0x000fe20000000000 */
[----:B------:R-:W-:Y:S01]  /*0620*/  @!UP0 UMOV UR6, 0x400 ;  /* 0x0000040000068882 */ /* 0x000fe20000000000 */
[----:B------:R-:W2:Y:S01]  /*0630*/  LDC R7, c[0x0][0x148] ;  /* 0x00005200ff077b82 */ /* 0x000ea20000000800 */
[----:B------:R-:W-:Y:S01]  /*0640*/  LEA.HI R3, R3, R2, RZ, 0x2 ;  /* 0x0000000203037211 */ /* 0x000fe200078f10ff */
[----:B------:R-:W5:Y:S01]  /*0650*/  F2I.U32.TRUNC.NTZ R8, R8 ;  /* 0x0000000800087305 */ /* 0x000f62000020f000 */
[----:B------:R-:W-:Y:S01]  /*0660*/  IMAD.SHL.U32 R22, R9, 0x4, RZ ;  /* 0x0000000409167824 */ /* 0x000fe200078e00ff */
[----:B------:R-:W-:-:S04]  /*0670*/  @!UP0 UIADD3 UR4, -UR4, 0x100000, URZ ;  /* 0x0010000004048890 */ /* 0x000fc8000fffe13f */
[----:B------:R-:W-:Y:S02]  /*0680*/  @!UP0 USHF.L.U32 UR5, UR4, 0xb, URZ ;  /* 0x0000000b04058899 */ /* 0x000fe4000800063f */
[----:B------:R-:W-:Y:S01]  /*0690*/  @!UP0 USHF.L.U32 UR4, UR4, 0x1, URZ ;  /* 0x0000000104048899 */ /* 0x000fe2000800063f */
[----:B------:R-:W-:Y:S02]  /*06a0*/  LOP3.LUT R3, R3, 0xfffffffc, RZ, 0xc0, !PT ;  /* 0xfffffffc03037812 */ /* 0x000fe400078ec0ff */
[----:B------:R-:W-:Y:S01]  /*06b0*/  LOP3.LUT R22, R9, 0xc, R22, 0x78, !PT ;  /* 0x0000000c09167812 */ /* 0x000fe200078e7816 */
[----:B-1----:R-:W-:Y:S02]  /*06c0*/  IMAD.MOV R21, RZ, RZ, -R11 ;  /* 0x000000ffff157224 */ /* 0x002fe400078e0a0b */
[----:B------:R-:W-:Y:S01]  /*06d0*/  IMAD.IADD R0, R2, 0x1, -R3 ;  /* 0x0000000102007824 */ /* 0x000fe200078e0a03 */
[----:B0-----:R-:W-:Y:S01]  /*06e0*/  @!UP0 ULEA UR6, UR7, UR6, 0x18 ;  /* 0x0000000607068291 */ /* 0x001fe2000f8ec03f */
[----:B-----5:R-:W-:-:S03]  /*06f0*/  IMAD.MOV R3, RZ, RZ, -R8 ;  /* 0x000000ffff037224 */ /* 0x020fc600078e0a08 */
[----:B------:R-:W-:Y:S01]  /*0700*/  ISETP.NE.AND P1, PT, R0, 0x3, PT ;  /* 0x000000030000780c */ /* 0x000fe20003f25270 */
[----:B------:R-:W-:Y:S01]  /*0710*/  VOTEU.ALL UP0, P0 ;  /* 0x00000000003f7886 */ /* 0x000fe20000000000 */
[----:B------:R-:W-:Y:S01]  /*0720*/  ISETP.LT.U32.AND P0, PT, R22, 0x8, !P2 ;  /* 0x000000081600780c */ /* 0x000fe20005701070 */
[----:B---3--:R-:W-:Y:S01]  /*0730*/  IMAD R3, R10, R3, UR8 ;  /* 0x000000080a037e24 */ /* 0x008fe2000f8e0203 */
[----:B------:R-:W-:Y:S01]  /*0740*/  ISETP.EQ.OR P1, PT, R0, RZ, !P1 ;  /* 0x000000ff0000720c */ /* 0x000fe20004f22670 */
[----:B--2---:R-:W-:Y:S01]  /*0750*/  IMAD R9, R7, R21, R4 ;  /* 0x0000001507097224 */ /* 0x004fe200078e0204 */
[C---:B------:R-:W-:Y:S02]  /*0760*/  ISETP.NE.AND P2, PT, R5.reuse, RZ, PT ;  /* 0x000000ff0500720c */ /* 0x040fe40003f45270 */
[----:B------:R-:W-:Y:S01]  /*0770*/  ISETP.EQ.AND P1, PT, R5, RZ, P1 ;  /* 0x000000ff0500720c */ /* 0x000fe20000f22270 */
[----:B------:R-:W0:Y:S02]  /*0780*/  FENCE.VIEW.ASYNC.S ;  /* 0x00000000000073c6 */ /* 0x000e240000000000 */
[----:B0-----:R0:W1:Y:S01]  /*0790*/  @!UP0 SYNCS.EXCH.64 URZ, [UR6+0xa0], UR4 ;  /* 0x0000a004063f85b2 */ /* 0x0010620008000100 */
[----:B------:R-:W-:-:S02]  /*07a0*/  ISETP.NE.AND P4, PT, R9, R22, PT ;  /* 0x000000160900720c */ /* 0x000fc40003f85270 */
[----:B------:R-:W-:Y:S02]  /*07b0*/  SEL R19, RZ, 0x1, !P1 ;  /* 0x00000001ff137807 */ /* 0x000fe40004800000 */
[----:B------:R-:W-:Y:S02]  /*07c0*/  ISETP.EQ.OR P4, PT, R3, RZ, !P4 ;  /* 0x000000ff0300720c */ /* 0x000fe40006782670 */
[----:B------:R-:W-:Y:S02]  /*07d0*/  SEL R19, R19, 0x2, P5 ;  /* 0x0000000213137807 */ /* 0x000fe40002800000 */
[----:B------:R-:W-:-:S04]  /*07e0*/  PLOP3.LUT P0, PT, P0, P4, PT, 0x80, 0x0 ;  /* 0x000000000000781c */ /* 0x000fc80000709070 */
[----:B------:R-:W-:Y:S01]  /*07f0*/  P2R R156, PR, RZ, 0x1 ;  /* 0x00000001ff9c7803 */ /* 0x000fe20000000000 */
[----:B------:R0:W2:Y:S01]  /*0800*/  @!UP1 SYNCS.EXCH.64 URZ, [UR6+0xa8], UR4 ;  /* 0x0000a804063f95b2 */ /* 0x0000a20008000100 */
[----:B------:R-:W-:Y:S01]  /*0810*/  NOP ;  /* 0x0000000000007918 */ /* 0x000fe20000000000 */
[----:B------:R-:W-:Y:S06]  /*0820*/  @!P3 BRA `(.L_x_4) ;  /* 0x000000000008b947 */ /* 0x000fec0003800000 */
[----:B-12-4-:R-:W-:Y:S01]  /*0830*/  UCGABAR_ARV ;  /* 0x00000000000079c7 */ /* 0x016fe20008000000 */
[----:B------:R-:W-:Y:S05]  /*0840*/  BRA `(.L_x_5) ;  /* 0x0000000000047947 */ /* 0x000fea0003800000 */
.L_x_4:
[----:B-12-4-:R-:W-:Y:S01]  /*0850*/  NOP ;  /* 0x0000000000007918 */ /* 0x016fe20000000000 */
.L_x_5:
[----:B------:R-:W1:Y:S01]  /*0860*/  LDC R2, c[0x0][0x65c] ;  /* 0x00019700ff027b82 */ /* 0x000e620000000800 */
[----:B------:R-:W-:Y:S02]  /*0870*/  IMAD.U32 R8, RZ, RZ, UR8 ;  /* 0x00000008ff087e24 */ /* 0x000fe4000f8e00ff */
[----:B------:R-:W-:Y:S01]  /*0880*/  IMAD.MOV.U32 R9, RZ, RZ, RZ ;  /* 0x000000ffff097224 */ /* 0x000fe200078e00ff */
[----:B-1----:R-:W-:-:S04]  /*0890*/  ISETP.NE.AND P1, PT, R2, 0x1, PT ;  /* 0x000000010200780c */ /* 0x002fc80003f25270 */
[----:B------:R-:W-:-:S09]  /*08a0*/  P2R R5, PR, RZ, 0x2 ;  /* 0x00000002ff057803 */ /* 0x000fd20000000000 */
[----:B------:R-:W1:Y:S01]  /*08b0*/  @P1 LDC R17, c[0x0][0x10] ;  /* 0x00000400ff111b82 */ /* 0x000e620000000800 */
[----:B------:R-:W-:Y:S02]  /*08c0*/  @P1 IMAD.MOV.U32 R5, RZ, RZ, RZ ;  /* 0x000000ffff051224 */ /* 0x000fe400078e00ff */
[----:B------:R-:W-:-:S05]  /*08d0*/  @P1 IMAD.MOV.U32 R13, RZ, RZ, RZ ;  /* 0x000000ffff0d1224 */ /* 0x000fca00078e00ff */
[----:B------:R-:W2:Y:S01]  /*08e0*/  @!P1 LDC R11, c[0x0][0xc] ;  /* 0x00000300ff0b9b82 */ /* 0x000ea20000000800 */
[----:B-1----:R-:W-:-:S04]  /*08f0*/  @P1 IMAD.WIDE.U32 R16, R17, UR8, R4 ;  /* 0x0000000811101c25 */ /* 0x002fc8000f8e0004 */
[----:B------:R-:W-:Y:S02]  /*0900*/  @P1 IMAD.IADD R17, R17, 0x1, R13 ;  /* 0x0000000111111824 */ /* 0x000fe400078e020d */
[----:B--2---:R-:W-:-:S04]  /*0910*/  @!P1 IMAD.WIDE.U32 R8, R4, R11, R8 ;  /* 0x0000000b04089225 */ /* 0x004fc800078e0008 */
[----:B------:R-:W-:Y:S02]  /*0920*/  @!P1 IMAD.MOV.U32 R16, RZ, RZ, R8 ;  /* 0x000000ffff109224 */ /* 0x000fe400078e0008 */
[----:B------:R-:W-:Y:S01]  /*0930*/  @!P1 IMAD.MOV.U32 R17, RZ, RZ, R9 ;  /* 0x000000ffff119224 */ /* 0x000fe200078e0009 */
[----:B------:R-:W-:Y:S06]  /*0940*/  @!P3 BRA `(.L_x_6) ;  /* 0x00000000000cb947 */ /* 0x000fec0003800000 */
[----:B------:R-:W-:Y:S01]  /*0950*/  UCGABAR_WAIT ;  /* 0x0000000000007dc7 */ /* 0x000fe20008000000 */
[----:B------:R-:W-:Y:S01]  /*0960*/  CCTL.IVALL ;  /* 0x00000000ff00798f */ /* 0x000fe20002000000 */
[----:B------:R-:W-:Y:S05]  /*0970*/  BRA `(.L_x_7) ;  /* 0x0000000000047947 */ /* 0x000fea0003800000 */
.L_x_6:
[----:B------:R-:W-:Y:S06]  /*0980*/  BAR.SYNC.DEFER_BLOCKING 0x0 ;  /* 0x0000000000007b1d */ /* 0x000fec0000010000 */
.L_x_7:
[----:B------:R-:W-:Y:S05]  /*0990*/  @!P2 BRA `(.L_x_8) ;  /* 0x0000009400e0a947 */ /* 0x000fea0003800000 */
[----:B------:R-:W-:-:S13]  /*09a0*/  ISETP.GT.U32.AND P0, PT, R6, 0x1, PT ;  /* 0x000000010600780c */ /* 0x000fda0003f04070 */
[----:B0-----:R-:W-:Y:S05]  /*09b0*/  @P0 EXIT ;  /* 0x000000000000094d */ /* 0x001fea0003800000 */
[----:B------:R-:W-:Y:S01]  /*09c0*/  ULDC.64 UR4, c[0x0][0x650] ;  /* 0x0001940000047ab9 */ /* 0x000fe20000000a00 */
[----:B------:R-:W-:Y:S01]  /*09d0*/  PRMT R0, RZ, 0x7610, R0 ;  /* 0x00007610ff007816 */ /* 0x000fe20000000000 */
[----:B------:R-:W-:Y:S01]  /*09e0*/  IMAD.MOV.U32 R153, RZ, RZ, -0x1 ;  /* 0xffffffffff997424 */ /* 0x000fe200078e00ff */
[----:B------:R-:W-:Y:S01]  /*09f0*/  ISETP.GE.U32.AND P0, PT, R16, UR4, PT ;  /* 0x0000000410007c0c */ /* 0x000fe2000bf06070 */
[----:B------:R-:W-:Y:S02]  /*0a00*/  IMAD.MOV.U32 R152, RZ, RZ, -0x1 ;  /* 0xffffffffff987424 */ /* 0x000fe400078e00ff */
[----:B------:R-:W-:Y:S01]  /*0a10*/  IMAD.MOV.U32 R23, RZ, RZ, -0x1 ;  /* 0xffffffffff177424 */ /* 0x000fe200078e00ff */
[----:B------:R-:W-:-:S13]  /*0a20*/  ISETP.GE.U32.AND.EX P0, PT, R17, UR5, PT, P0 ;  /* 0x0000000511007c0c */ /* 0x000fda000bf06100 */
[----:B------:R-:W-:Y:S05]  /*0a30*/  @P0 BRA `(.L_x_9) ;  /* 0x00000004002c0947 */ /* 0x000fea0003800000 */
[----:B------:R-:W0:Y:S01]  /*0a40*/  LDC.64 R24, c[0x0][0x628] ;  /* 0x00018a00ff187b82 */ /* 0x000e220000000a00 */
[----:B------:R-:W-:Y:S02]  /*0a50*/  IMAD.MOV.U32 R8, RZ, RZ, R16 ;  /* 0x000000ffff087224 */ /* 0x000fe400078e0010 */
[----:B------:R-:W-:-:S05]  /*0a60*/  IMAD.MOV.U32 R9, RZ, RZ, R17 ;  /* 0x000000ffff097224 */ /* 0x000fca00078e0011 */
[----:B------:R-:W1:Y:S08]  /*0a70*/  LDC R0, c[0x0][0x630] ;  /* 0x00018c00ff007b82 */ /* 0x000e700000000800 */
[----:B------:R-:W2:Y:S01]  /*0a80*/  LDC.64 R26, c[0x0][0x620] ;  /* 0x00018800ff1a7b82 */ /* 0x000ea20000000a00 */
[----:B0-----:R-:W-:-:S04]  /*0a90*/  ISETP.NE.U32.AND P0, PT, R24, RZ, PT ;  /* 0x000000ff1800720c */ /* 0x001fc80003f05070 */
[----:B------:R-:W-:-:S13]  /*0aa0*/  ISETP.NE.AND.EX P0, PT, R25, RZ, PT, P0 ;  /* 0x000000ff1900720c */ /* 0x000fda0003f05300 */
[----:B-12---:R-:W-:Y:S05]  /*0ab0*/  @!P0 BRA `(.L_x_10) ;  /* 0x0000000000288947 */ /* 0x006fea0003800000 */
[----:B------:R-:W0:Y:S02]  /*0ac0*/  LDC R13, c[0x0][0x634] ;  /* 0x00018d00ff0d7b82 */ /* 0x000e240000000800 */
[----:B0-----:R-:W-:-:S05]  /*0ad0*/  IADD3 R13, P0, R16, R13, RZ ;  /* 0x0000000d100d7210 */ /* 0x001fca0007f1e0ff */
[----:B------:R-:W-:-:S04]  /*0ae0*/  IMAD.X R15, RZ, RZ, R17, P0 ;  /* 0x000000ffff0f7224 */ /* 0x000fc800000e0611 */
[----:B------:R-:W-:-:S04]  /*0af0*/  IMAD.WIDE.U32 R8, R15, R24, RZ ;  /* 0x000000180f087225 */ /* 0x000fc800078e00ff */
[----:B------:R-:W-:-:S04]  /*0b00*/  IMAD.WIDE.U32 R10, P0, R13, R25, R8 ;  /* 0x000000190d0a7225 */ /* 0x000fc80007800008 */
[----:B------:R-:W-:-:S04]  /*0b10*/  IMAD.WIDE.U32 R8, R13, R24, RZ ;  /* 0x000000180d087225 */ /* 0x000fc800078e00ff */
[----:B------:R-:W-:Y:S01]  /*0b20*/  IMAD.X R13, RZ, RZ, RZ, P0 ;  /* 0x000000ffff0d7224 */ /* 0x000fe200000e06ff */
[----:B------:R-:W-:Y:S01]  /*0b30*/  IADD3 RZ, P0, R9, R10, RZ ;  /* 0x0000000a09ff7210 */ /* 0x000fe20007f1e0ff */
[----:B------:R-:W-:-:S04]  /*0b40*/  IMAD.MOV.U32 R12, RZ, RZ, R11 ;  /* 0x000000ffff0c7224 */ /* 0x000fc800078e000b */
[----:B------:R-:W-:-:S08]  /*0b50*/  IMAD.WIDE.U32.X R8, R15, R25, R12, P0 ;  /* 0x000000190f087225 */ /* 0x000fd000000e040c */
.L_x_10:
[----:B------:R-:W0:Y:S01]  /*0b60*/  LDC.64 R24, c[0x0][0x640] ;  /* 0x00019000ff187b82 */ /* 0x000e220000000a00 */
[-CC-:B------:R-:W-:Y:S01]  /*0b70*/  SHF.R.U64 R28, R8, R0.reuse, R9.reuse ;  /* 0x00000000081c7219 */ /* 0x180fe20000001209 */
[----:B------:R-:W-:Y:S01]  /*0b80*/  IMAD R30, R7, R21, R4 ;  /* 0x00000015071e7224 */ /* 0x000fe200078e0204 */
[----:B------:R-:W-:Y:S01]  /*0b90*/  SHF.R.U32.HI R0, RZ, R0, R9 ;  /* 0x00000000ff007219 */ /* 0x000fe20000011609 */
[----:B------:R-:W-:Y:S01]  /*0ba0*/  IMAD.MOV.U32 R21, RZ, RZ, 0x1 ;  /* 0x00000001ff157424 */ /* 0x000fe200078e00ff */
[----:B------:R-:W-:-:S03]  /*0bb0*/  IADD3 R5, P0, RZ, -R28, RZ ;  /* 0x8000001cff057210 */ /* 0x000fc60007f1e0ff */
[----:B------:R-:W1:Y:S02]  /*0bc0*/  LDC R6, c[0x0][0x618] ;  /* 0x00018600ff067b82 */ /* 0x000e640000000800 */
[----:B------:R-:W-:-:S04]  /*0bd0*/  IMAD.X R9, RZ, RZ, ~R0, P0 ;  /* 0x000000ffff097224 */ /* 0x000fc800000e0e00 */
[-C--:B------:R-:W-:Y:S02]  /*0be0*/  IMAD R0, R9, R26.reuse, RZ ;  /* 0x0000001a09007224 */ /* 0x080fe400078e02ff */
[----:B------:R-:W2:Y:S01]  /*0bf0*/  LDC R11, c[0x0][0x608] ;  /* 0x00018200ff0b7b82 */ /* 0x000ea20000000800 */
[----:B------:R-:W-:-:S04]  /*0c00*/  IMAD.WIDE.U32 R8, R5, R26, R16 ;  /* 0x0000001a05087225 */ /* 0x000fc800078e0010 */
[----:B------:R-:W-:-:S03]  /*0c10*/  IMAD R5, R5, R27, R0 ;  /* 0x0000001b05057224 */ /* 0x000fc600078e0200 */
[----:B------:R-:W3:Y:S01]  /*0c20*/  LDC R12, c[0x0][0x658] ;  /* 0x00019600ff0c7b82 */ /* 0x000ee20000000800 */
[----:B0-----:R-:W-:Y:S01]  /*0c30*/  ISETP.NE.U32.AND P0, PT, R24, RZ, PT ;  /* 0x000000ff1800720c */ /* 0x001fe20003f05070 */
[----:B------:R-:W-:Y:S02]  /*0c40*/  IMAD.IADD R5, R9, 0x1, R5 ;  /* 0x0000000109057824 */ /* 0x000fe400078e0205 */
[----:B------:R-:W-:Y:S01]  /*0c50*/  IMAD.MOV.U32 R9, RZ, RZ, -0x1 ;  /* 0xffffffffff097424 */ /* 0x000fe200078e00ff */
[----:B------:R-:W-:-:S03]  /*0c60*/  ISETP.NE.AND.EX P0, PT, R25, RZ, PT, P0 ;  /* 0x000000ff1900720c */ /* 0x000fc60003f05300 */
[----:B------:R-:W0:Y:S01]  /*0c70*/  LDC R15, c[0x0][0x600] ;  /* 0x00018000ff0f7b82 */ /* 0x000e220000000800 */
[-CC-:B-1----:R-:W-:Y:S02]  /*0c80*/  SHF.R.U64 R13, R8, R6.reuse, R5.reuse ;  /* 0x00000006080d7219 */ /* 0x182fe40000001205 */
[----:B------:R-:W-:-:S05]  /*0c90*/  SHF.R.U32.HI R0, RZ, R6, R5 ;  /* 0x00000006ff007219 */ /* 0x000fca0000011605 */
[----:B------:R-:W1:Y:S01]  /*0ca0*/  LDC R14, c[0x0][0x648] ;  /* 0x00019200ff0e7b82 */ /* 0x000e620000000800 */
[-CC-:B--2---:R-:W-:Y:S02]  /*0cb0*/  SHF.R.U64 R27, R13, R11.reuse, R0.reuse ;  /* 0x0000000b0d1b7219 */ /* 0x184fe40000001200 */
[----:B------:R-:W-:-:S05]  /*0cc0*/  SHF.R.U32.HI R5, RZ, R11, R0 ;  /* 0x0000000bff057219 */ /* 0x000fca0000011600 */
[----:B------:R-:W2:Y:S01]  /*0cd0*/  LDC R20, c[0x0][0x638] ;  /* 0x00018e00ff147b82 */ /* 0x000ea20000000800 */
[-CC-:B---3--:R-:W-:Y:S02]  /*0ce0*/  SHF.R.U64 R26, R27, R12.reuse, R5.reuse ;  /* 0x0000000c1b1a7219 */ /* 0x188fe40000001205 */
[-C--:B------:R-:W-:Y:S02]  /*0cf0*/  SHF.L.U32 R0, R9, R12.reuse, RZ ;  /* 0x0000000c09007219 */ /* 0x080fe400000006ff */
[----:B------:R-:W-:Y:S01]  /*0d00*/  SHF.R.U32.HI R5, RZ, R12, R5 ;  /* 0x0000000cff057219 */ /* 0x000fe20000011605 */
[----:B------:R-:W-:Y:S01]  /*0d10*/  IMAD.MOV.U32 R4, RZ, RZ, R26 ;  /* 0x000000ffff047224 */ /* 0x000fe200078e001a */
[----:B------:R-:W-:Y:S01]  /*0d20*/  LOP3.LUT R10, RZ, R0, RZ, 0x33, !PT ;  /* 0x00000000ff0a7212 */ /* 0x000fe200078e33ff */
[----:B------:R-:W3:Y:S01]  /*0d30*/  LDC R23, c[0x0][0x610] ;  /* 0x00018400ff177b82 */ /* 0x000ee20000000800 */
[----:B------:R-:W-:Y:S05]  /*0d40*/  @!P0 BRA `(.L_x_11) ;  /* 0x0000000000288947 */ /* 0x000fea0003800000 */
[----:B------:R-:W4:Y:S02]  /*0d50*/  LDC R9, c[0x0][0x64c] ;  /* 0x00019300ff097b82 */ /* 0x000f240000000800 */
[----:B----4-:R-:W-:-:S05]  /*0d60*/  IADD3 R9, P0, R26, R9, RZ ;  /* 0x000000091a097210 */ /* 0x010fca0007f1e0ff */
        /* <DEDUP_REMOVED lines=8> */
.L_x_11:
[----:B-1----:R-:W-:Y:S01]  /*0df0*/  SHF.R.U64 R4, R4, R14, R5 ;  /* 0x0000000e04047219 */ /* 0x002fe20000001205 */
[----:B0-----:R-:W-:Y:S01]  /*0e00*/  VIADD R6, R15, 0xffffffff ;  /* 0xffffffff0f067836 */ /* 0x001fe20000000000 */
[----:B------:R-:W-:Y:S02]  /*0e10*/  SHF.L.U32 R0, R21, R12, RZ ;  /* 0x0000000c15007219 */ /* 0x000fe400000006ff */
[----:B------:R-:W-:Y:S01]  /*0e20*/  LOP3.LUT R5, R27, R10, RZ, 0xc0, !PT ;  /* 0x0000000a1b057212 */ /* 0x000fe200078ec0ff */
[----:B------:R-:W-:Y:S01]  /*0e30*/  IMAD.MOV R7, RZ, RZ, -R4 ;  /* 0x000000ffff077224 */ /* 0x000fe200078e0a04 */
[----:B------:R-:W-:Y:S02]  /*0e40*/  SEL R3, R3, R30, !P1 ;  /* 0x0000001e03037207 */ /* 0x000fe40004800000 */
[----:B------:R-:W-:Y:S01]  /*0e50*/  LOP3.LUT R6, R13, R6, RZ, 0xc0, !PT ;  /* 0x000000060d067212 */ /* 0x000fe200078ec0ff */
[----:B------:R-:W-:Y:S02]  /*0e60*/  IMAD R4, R0, R4, R5 ;  /* 0x0000000400047224 */ /* 0x000fe400078e0205 */
[----:B--2---:R-:W-:-:S02]  /*0e70*/  IMAD R0, R7, R20, R26 ;  /* 0x0000001407007224 */ /* 0x004fc400078e021a */
[----:B---3--:R-:W-:Y:S02]  /*0e80*/  IMAD R3, R4, R23, R3 ;  /* 0x0000001704037224 */ /* 0x008fe400078e0203 */
[----:B------:R-:W-:Y:S02]  /*0e90*/  IMAD.MOV.U32 R5, RZ, RZ, 0x1 ;  /* 0x00000001ff057424 */ /* 0x000fe400078e00ff */
[----:B------:R-:W-:Y:S02]  /*0ea0*/  IMAD R4, R0, R15, R6 ;  /* 0x0000000f00047224 */ /* 0x000fe400078e0206 */
[----:B------:R-:W-:Y:S01]  /*0eb0*/  IMAD.MOV.U32 R23, RZ, RZ, R28 ;  /* 0x000000ffff177224 */ /* 0x000fe200078e001c */
[----:B------:R-:W-:Y:S02]  /*0ec0*/  PRMT R0, R5, 0x7610, R0 ;  /* 0x0000761005007816 */ /* 0x000fe40000000000 */
[----:B------:R-:W-:Y:S02]  /*0ed0*/  SEL R152, R4, R3, !P1 ;  /* 0x0000000304987207 */ /* 0x000fe40004800000 */
[----:B------:R-:W-:-:S07]  /*0ee0*/  SEL R153, R3, R4, !P1 ;  /* 0x0000000403997207 */ /* 0x000fce0004800000 */
.L_x_9:
[----:B------:R-:W-:-:S08]  /*0ef0*/  NOP ;  /* 0x0000000000007918 */ /* 0x000fd00000000000 */
[----:B------:R-:W0:Y:S02]  /*0f00*/  USETMAXREG.TRY_ALLOC.CTAPOOL UP0, 0xe8 ;  /* 0x000000e8000079c8 */ /* 0x000e240008000600 */
[----:B0-----:R-:W-:-:S13]  /*0f10*/  PLOP3.LUT P0, PT, PT, PT, UP0, 0x80, 0x0 ;  /* 0x000000000000781c */ /* 0x001fda0003f0f008 */
[----:B------:R-:W-:Y:S05]  /*0f20*/  @!P0 BRA `(.L_x_9) ;  /* 0xfffffffc00f08947 */ /* 0x000fea000383ffff */
[----:B------:R-:W-:Y:S01]  /*0f30*/  ULDC.64 UR4, c[0x0][0x598] ;  /* 0x0001660000047ab9 */ /* 0x000fe20000000a00 */
[----:B------:R-:W-:Y:S01]  /*0f40*/  ULDC.64 UR36, c[0x0][0x208] ;  /* 0x0000820000247ab9 */ /* 0x000fe20000000a00 */
[----:B------:R-:W-:-:S04]  /*0f50*/  ISETP.NE.U32.AND P0, PT, RZ, UR4, PT ;  /* 0x00000004ff007c0c */ /* 0x000fc8000bf05070 */
[----:B------:R-:W-:-:S13]  /*0f60*/  ISETP.NE.AND.EX P0, PT, RZ, UR5, PT, P0 ;  /* 0x00000005ff007c0c */ /* 0x000fda000bf05300 */
[----:B------:R-:W-:Y:S05]  /*0f70*/  @!P0 BRA `(.L_x_12) ;  /* 0x00000000001c8947 */ /* 0x000fea0003800000 */
[----:B------:R-:W0:Y:S02]  /*0f80*/  LDC.64 R4, c[0x0][0x598] ;  /* 0x00016600ff047b82 */ /* 0x000e240000000a00 */
[----:B0-----:R-:W2:Y:S02]  /*0f90*/  LDG.E.64 R4, desc[UR36][R4.64] ;  /* 0x0000002404047981 */ /* 0x001ea4000c1e1b00 */
[----:B--2---:R-:W-:-:S04]  /*0fa0*/  ISETP.NE.U32.AND P0, PT, R4, RZ, PT ;  /* 0x000000ff0400720c */ /* 0x004fc80003f05070 */
[----:B------:R-:W-:-:S13]  /*0fb0*/  ISETP.NE.AND.EX P0, PT, R5, RZ, PT, P0 ;  /* 0x000000ff0500720c */ /* 0x000fda0003f05300 */
[----:B------:R-:W-:Y:S05]  /*0fc0*/  @!P0 BRA `(.L_x_12) ;  /* 0x0000000000088947 */ /* 0x000fea0003800000 */
[----:B------:R0:W5:Y:S01]  /*0fd0*/  LD.E R154, desc[UR36][R4.64] ;  /* 0x00000024049a7980 */ /* 0x000162000c101900 */
[----:B------:R-:W-:Y:S05]  /*0fe0*/  BRA `(.L_x_13) ;  /* 0x0000000000247947 */ /* 0x000fea0003800000 */
.L_x_12:
[----:B------:R-:W-:Y:S02]  /*0ff0*/  ULDC.64 UR4, c[0x0][0x588] ;  /* 0x0001620000047ab9 */ /* 0x000fe40000000a00 */
[----:B------:R-:W-:-:S04]  /*1000*/  ISETP.NE.U32.AND P0, PT, RZ, UR4, PT ;  /* 0x00000004ff007c0c */ /* 0x000fc8000bf05070 */
[----:B------:R-:W-:-:S13]  /*1010*/  ISETP.NE.AND.EX P0, PT, RZ, UR5, PT, P0 ;  /* 0x00000005ff007c0c */ /* 0x000fda000bf05300 */
[----:B------:R-:W-:Y:S05]  /*1020*/  @!P0 BRA `(.L_x_14) ;  /* 0x00000000000c8947 */ /* 0x000fea0003800000 */
[----:B------:R-:W0:Y:S02]  /*1030*/  LDC.64 R154, c[0x0][0x588] ;  /* 0x00016200ff9a7b82 */ /* 0x000e240000000a00 */
[----:B0-----:R1:W5:Y:S01]  /*1040*/  LDG.E R154, desc[UR36][R154.64] ;  /* 0x000000249a9a7981 */ /* 0x001362000c1e1900 */
[----:B------:R-:W-:Y:S05]  /*1050*/  BRA `(.L_x_13) ;  /* 0x0000000000087947 */ /* 0x000fea0003800000 */
.L_x_14:
[----:B------:R-:W-:Y:S02]  /*1060*/  ULDC UR4, c[0x0][0x580] ;  /* 0x0001600000047ab9 */ /* 0x000fe40000000800 */
[----:B------:R-:W-:-:S07]  /*1070*/  IMAD.U32 R154, RZ, RZ, UR4 ;  /* 0x00000004ff9a7e24 */ /* 0x000fce000f8e00ff */
.L_x_13:
[----:B------:R-:W-:Y:S02]  /*1080*/  ULDC.64 UR4, c[0x0][0x5a0] ;  /* 0x0001680000047ab9 */ /* 0x000fe40000000a00 */
[----:B------:R-:W-:-:S04]  /*1090*/  ISETP.NE.U32.AND P0, PT, RZ, UR4, PT ;  /* 0x00000004ff007c0c */ /* 0x000fc8000bf05070 */
[----:B------:R-:W-:-:S13]  /*10a0*/  ISETP.NE.AND.EX P0, PT, RZ, UR5, PT, P0 ;  /* 0x00000005ff007c0c */ /* 0x000fda000bf05300 */
[----:B------:R-:W-:Y:S05]  /*10b0*/  @!P0 BRA `(.L_x_15) ;  /* 0x00000000001c8947 */ /* 0x000fea0003800000 */
[----:B0-----:R-:W0:Y:S02]  /*10c0*/  LDC.64 R4, c[0x0][0x5a0] ;  /* 0x00016800ff047b82 */ /* 0x001e240000000a00 */
[----:B0-----:R-:W2:Y:S02]  /*10d0*/  LDG.E.64 R4, desc[UR36][R4.64] ;  /* 0x0000002404047981 */ /* 0x001ea4000c1e1b00 */
[----:B--2---:R-:W-:-:S04]  /*10e0*/  ISETP.NE.U32.AND P0, PT, R4, RZ, PT ;  /* 0x000000ff0400720c */ /* 0x004fc80003f05070 */
[----:B------:R-:W-:-:S13]  /*10f0*/  ISETP.NE.AND.EX P0, PT, R5, RZ, PT, P0 ;  /* 0x000000ff0500720c */ /* 0x000fda0003f05300 */
[----:B------:R-:W-:Y:S05]  /*1100*/  @!P0 BRA `(.L_x_15) ;  /* 0x0000000000088947 */ /* 0x000fea0003800000 */
[----:B-1----:R0:W5:Y:S01]  /*1110*/  LD.E R155, desc[UR36][R4.64] ;  /* 0x00000024049b7980 */ /* 0x002162000c101900 */
[----:B------:R-:W-:Y:S05]  /*1120*/  BRA `(.L_x_16) ;  /* 0x0000000000247947 */ /* 0x000fea0003800000 */
.L_x_15:
[----:B------:R-:W-:Y:S02]  /*1130*/  ULDC.64 UR4, c[0x0][0x590] ;  /* 0x0001640000047ab9 */ /* 0x000fe40000000a00 */
[----:B------:R-:W-:-:S04]  /*1140*/  ISETP.NE.U32.AND P0, PT, RZ, UR4, PT ;  /* 0x00000004ff007c0c */ /* 0x000fc8000bf05070 */
[----:B------:R-:W-:-:S13]  /*1150*/  ISETP.NE.AND.EX P0, PT, RZ, UR5, PT, P0 ;  /* 0x00000005ff007c0c */ /* 0x000fda000bf05300 */
[----:B------:R-:W-:Y:S05]  /*1160*/  @!P0 BRA `(.L_x_17) ;  /* 0x00000000000c8947 */ /* 0x000fea0003800000 */
[----:B0-----:R-:W1:Y:S02]  /*1170*/  LDC.64 R4, c[0x0][0x590] ;  /* 0x00016400ff047b82 */ /* 0x001e640000000a00 */
[----:B-1----:R1:W5:Y:S01]  /*1180*/  LDG.E R155, desc[UR36][R4.64] ;  /* 0x00000024049b7981 */ /* 0x002362000c1e1900 */
[----:B------:R-:W-:Y:S05]  /*1190*/  BRA `(.L_x_16) ;  /* 0x0000000000087947 */ /* 0x000fea0003800000 */
.L_x_17:
[----:B------:R-:W-:Y:S02]  /*11a0*/  ULDC UR4, c[0x0][0x584] ;  /* 0x0001610000047ab9 */ /* 0x000fe40000000800 */
[----:B-1----:R-:W-:-:S07]  /*11b0*/  IMAD.U32 R155, RZ, RZ, UR4 ;  /* 0x00000004ff9b7e24 */ /* 0x002fce000f8e00ff */
.L_x_16:
[----:B------:R-:W-:-:S13]  /*11c0*/  LOP3.LUT P0, RZ, R0, 0xff, RZ, 0xc0, !PT ;  /* 0x000000ff00ff7812 */ /* 0x000fda000780c0ff */
[----:B------:R-:W-:Y:S05]  /*11d0*/  @!P0 EXIT ;  /* 0x000000000000894d */ /* 0x000fea0003800000 */
[----:B------:R-:W-:Y:S01]  /*11e0*/  ULDC UR4, c[0x0][0x28c] ;  /* 0x0000a30000047ab9 */ /* 0x000fe20000000800 */
[----:B------:R-:W-:Y:S01]  /*11f0*/  LOP3.LUT R157, R19, 0x1, RZ, 0xfc, !PT ;  /* 0x00000001139d7812 */ /* 0x000fe200078efcff */
[----:B------:R-:W-:Y:S01]  /*1200*/  UIADD3 UR4, UR4, 0x1f, URZ ;  /* 0x0000001f04047890 */ /* 0x000fe2000fffe03f */
[----:B------:R-:W-:Y:S01]  /*1210*/  UMOV UR38, URZ ;  /* 0x0000003f00267c82 */ /* 0x000fe20008000000 */
[----:B------:R-:W-:Y:S02]  /*1220*/  UMOV UR39, URZ ;  /* 0x0000003f00277c82 */ /* 0x000fe40008000000 */
[----:B------:R-:W-:-:S04]  /*1230*/  USHF.R.S32.HI UR5, URZ, 0x1f, UR4 ;  /* 0x0000001f3f057899 */ /* 0x000fc80008011404 */
[----:B------:R-:W-:-:S04]  /*1240*/  ULEA.HI UR5, UR5, UR4, URZ, 0x5 ;  /* 0x0000000405057291 */ /* 0x000fc8000f8f283f */
[----:B------:R-:W-:-:S12]  /*1250*/  USHF.R.S32.HI UR40, URZ, 0x5, UR5 ;  /* 0x000000053f287899 */ /* 0x000fd80008011405 */
.L_x_293:
[----:B------:R-:W-:Y:S01]  /*1260*/  LOP3.LUT R0, R18, 0x80, RZ, 0xc0, !PT ;  /* 0x0000008012007812 */ /* 0x000fe200078ec0ff */
[----:B--2---:R-:W2:Y:S01]  /*1270*/  S2UR UR7, SR_CgaCtaId ;  /* 0x00000000000779c3 */ /* 0x004ea20000008800 */
[----:B------:R-:W-:Y:S02]  /*1280*/  UMOV UR6, 0x400 ;  /* 0x0000040000067882 */ /* 0x000fe40000000000 */
[----:B------:R-:W-:-:S06]  /*1290*/  SHF.R.U32.HI R0, RZ, 0x7, R0 ;  /* 0x00000007ff007819 */ /* 0x000fcc0000011600 */
[----:B---3--:R-:W3:Y:S01]  /*12a0*/  SHFL.IDX PT, R0, R0, RZ, 0x1f ;  /* 0x00001fff00007589 */ /* 0x008ee200000e0000 */
[----:B--2---:R-:W-:Y:S01]  /*12b0*/  ULEA UR6, UR7, UR6, 0x18 ;  /* 0x0000000607067291 */ /* 0x004fe2000f8ec03f */
[----:B---3--:R-:W-:-:S13]  /*12c0*/  R2UR UR4, R0 ;  /* 0x00000000000472ca */ /* 0x008fda00000e0000 */
[----:B------:R-:W-:-:S04]  /*12d0*/  ULEA.HI UR5, UR4, UR4, URZ, 0x1 ;  /* 0x0000000404057291 */ /* 0x000fc8000f8f083f */
[----:B------:R-:W-:-:S04]  /*12e0*/  ULOP3.LUT UR5, UR5, 0xffffe, URZ, 0xc0, !UPT ;  /* 0x000ffffe05057892 */ /* 0x000fc8000f8ec03f */
[----:B------:R-:W-:-:S03]  /*12f0*/  UIADD3 UR5, UR4, -UR5, URZ ;  /* 0x8000000504057290 */ /* 0x000fc6000fffe03f */
[----:B------:R-:W-:Y:S01]  /*1300*/  ULDC UR4, c[0x0][0x28c] ;  /* 0x0000a30000047ab9 */ /* 0x000fe20000000800 */
[----:B------:R-:W-:Y:S01]  /*1310*/  ULEA UR5, UR5, UR6, 0xc ;  /* 0x0000000605057291 */ /* 0x000fe2000f8e603f */
[----:B------:R-:W-:-:S03]  /*1320*/  ISETP.LT.AND P0, PT, RZ, UR4, PT ;  /* 0x00000004ff007c0c */ /* 0x000fc6000bf01270 */
[----:B------:R-:W-:-:S04]  /*1330*/  UIADD3 UR5, UR5, 0x180, URZ ;  /* 0x0000018005057890 */ /* 0x000fc8000fffe03f */
[----:B------:R-:W-:-:S04]  /*1340*/  USHF.R.U32.HI UR5, URZ, 0x4, UR5 ;  /* 0x000000043f057899 */ /* 0x000fc80008011605 */
[----:B------:R-:W-:Y:S02]  /*1350*/  ULOP3.LUT UR41, UR5, 0x3fff, URZ, 0xc0, !UPT ;  /* 0x00003fff05297892 */ /* 0x000fe4000f8ec03f */
[----:B-1----:R-:W-:Y:S10]  /*1360*/  @P0 BRA `(.L_x_18) ;  /* 0x0000000000400947 */ /* 0x002ff40003800000 */
[----:B------:R-:W-:Y:S01]  /*1370*/  MOV R0, 0x0 ;  /* 0x0000000000007802 */ /* 0x000fe20000000f00 */
[----:B------:R-:W-:Y:S01]  /*1380*/  ULDC.64 UR4, c[0x4][0x68] ;  /* 0x01001a0000047ab9 */ /* 0x000fe20000000a00 */
[----:B------:R-:W-:Y:S01]  /*1390*/  ULDC.64 UR6, c[0x4][0x8] ;  /* 0x0100020000067ab9 */ /* 0x000fe20000000a00 */
[----:B01----:R-:W-:Y:S01]  /*13a0*/  IMAD.U32 R4, RZ, RZ, UR4 ;  /* 0x00000004ff047e24 */ /* 0x003fe2000f8e00ff */
[----:B------:R0:W1:Y:S01]  /*13b0*/  LDC.64 R14, c[0x4][R0] ;  /* 0x01000000000e7b82 */ /* 0x0000620000000a00 */
[----:B------:R-:W-:Y:S01]  /*13c0*/  IMAD.U32 R5, RZ, RZ, UR5 ;  /* 0x00000005ff057e24 */ /* 0x000fe2000f8e00ff */
[----:B------:R-:W-:Y:S01]  /*13d0*/  ULDC.64 UR4, c[0x4][0x70] ;  /* 0x01001c0000047ab9 */ /* 0x000fe20000000a00 */
[----:B------:R-:W-:Y:S02]  /*13e0*/  IMAD.U32 R10, RZ, RZ, UR6 ;  /* 0x00000006ff0a7e24 */ /* 0x000fe4000f8e00ff */
[----:B------:R-:W-:Y:S02]  /*13f0*/  IMAD.U32 R6, RZ, RZ, UR4 ;  /* 0x00000004ff067e24 */ /* 0x000fe4000f8e00ff */
[----:B------:R-:W-:-:S02]  /*1400*/  IMAD.U32 R7, RZ, RZ, UR5 ;  /* 0x00000005ff077e24 */ /* 0x000fc4000f8e00ff */
[----:B------:R-:W-:Y:S02]  /*1410*/  IMAD.U32 R11, RZ, RZ, UR7 ;  /* 0x00000007ff0b7e24 */ /* 0x000fe4000f8e00ff */
[----:B------:R-:W-:Y:S02]  /*1420*/  IMAD.MOV.U32 R8, RZ, RZ, 0x1e1 ;  /* 0x000001e1ff087424 */ /* 0x000fe400078e00ff */
[----:B------:R-:W-:Y:S02]  /*1430*/  IMAD.MOV.U32 R12, RZ, RZ, 0x1 ;  /* 0x00000001ff0c7424 */ /* 0x000fe400078e00ff */
[----:B0-----:R-:W-:-:S07]  /*1440*/  IMAD.MOV.U32 R13, RZ, RZ, RZ ;  /* 0x000000ffff0d7224 */ /* 0x001fce00078e00ff */
[----:B------:R-:W-:-:S07]  /*1450*/  LEPC R20, `(.L_x_18) ;  /* 0x000000001014794e */ /* 0x000fce0000000000 */
[----:B-1---5:R-:W-:Y:S05]  /*1460*/  CALL.ABS.NOINC R14 ;  /* 0x000000000e007343 */ /* 0x022fea0003c00000 */
.L_x_18:
[----:B------:R-:W-:-:S13]  /*1470*/  ISETP.NE.AND P0, PT, R157, 0x3, PT ;  /* 0x000000039d00780c */ /* 0x000fda0003f05270 */
[----:B------:R-:W-:Y:S05]  /*1480*/  @!P0 BRA `(.L_x_19) ;  /* 0x0000000000048947 */ /* 0x000fea0003800000 */
[----:B------:R-:W-:Y:S01]  /*1490*/  BPT.TRAP 0x1 ;  /* 0x000000040000795c */ /* 0x000fe20000300000 */
.L_x_19:
[----:B------:R-:W2:Y:S01]  /*14a0*/  S2UR UR5, SR_CgaCtaId ;  /* 0x00000000000579c3 */ /* 0x000ea20000008800 */
[----:B------:R-:W-:Y:S01]  /*14b0*/  UMOV UR4, 0x400 ;  /* 0x0000040000047882 */ /* 0x000fe20000000000 */
[----:B------:R-:W-:Y:S02]  /*14c0*/  IMAD.U32 R0, RZ, RZ, UR38 ;  /* 0x00000026ff007e24 */ /* 0x000fe4000f8e00ff */
[----:B------:R-:W-:-:S03]  /*14d0*/  IMAD.U32 R3, RZ, RZ, UR39 ;  /* 0x00000027ff037e24 */ /* 0x000fc6000f8e00ff */
[----:B------:R-:W-:Y:S01]  /*14e0*/  SHF.L.U32 R0, R0, 0x1f, RZ ;  /* 0x0000001f00007819 */ /* 0x000fe200000006ff */
[----:B--2---:R-:W-:-:S06]  /*14f0*/  ULEA UR4, UR5, UR4, 0x18 ;  /* 0x0000000405047291 */ /* 0x004fcc000f8ec03f */
[----:B------:R-:W-:-:S04]  /*1500*/  IMAD.U32 R6, RZ, RZ, UR4 ;  /* 0x00000004ff067e24 */ /* 0x000fc8000f8e00ff */
[----:B------:R-:W-:-:S04]  /*1510*/  IMAD R3, R3, 0x8, R6 ;  /* 0x0000000803037824 */ /* 0x000fc800078e0206 */
[----:B------:R2:W3:Y:S01]  /*1520*/  SYNCS.PHASECHK.TRANS64.TRYWAIT P1, [R3+URZ], R0 ;  /* 0x00000000030075a7 */ /* 0x0004e2000802017f */
[----:B------:R-:W-:Y:S05]  /*1530*/  @!P0 BRA `(.L_x_20) ;  /* 0x0000000000048947 */ /* 0x000fea0003800000 */
[----:B------:R-:W-:Y:S01]  /*1540*/  BPT.TRAP 0x1 ;  /* 0x000000040000795c */ /* 0x000fe20000300000 */
.L_x_20:
[----:B---3--:R-:W-:Y:S05]  /*1550*/  @P1 BRA `(.L_x_21) ;  /* 0x0000000000081947 */ /* 0x008fea0003800000 */
[----:B------:R-:W3:Y:S02]  /*1560*/  SYNCS.PHASECHK.TRANS64.TRYWAIT P1, [R3+URZ], R0 ;  /* 0x00000000030075a7 */ /* 0x000ee4000802017f */
[----:B---3--:R-:W-:Y:S05]  /*1570*/  @!P1 BRA `(.L_x_22) ;  /* 0x000000a400049947 */ /* 0x008fea0003800000 */
.L_x_21:
[----:B------:R-:W-:-:S04]  /*1580*/  UISETP.LT.AND UP0, UPT, UR40, 0x1, UPT ;  /* 0x000000012800788c */ /* 0x000fc8000bf01270 */
[----:B------:R-:W-:-:S06]  /*1590*/  USEL UR4, UR40, 0x1, UP0 ;  /* 0x0000000128047887 */ /* 0x000fcc0008000000 */
[----:B--23--:R-:W-:Y:S01]  /*15a0*/  IMAD.U32 R0, RZ, RZ, UR4 ;  /* 0x00000004ff007e24 */ /* 0x00cfe2000f8e00ff */
[----:B------:R-:W-:Y:S05]  /*15b0*/  WARPSYNC.ALL ;  /* 0x0000000000007948 */ /* 0x000fea0003800000 */
[----:B------:R-:W-:-:S04]  /*15c0*/  IADD3 R0, -R0, UR40, RZ ;  /* 0x0000002800007c10 */ /* 0x000fc8000fffe1ff */
[----:B------:R-:W-:Y:S02]  /*15d0*/  ISETP.GE.AND P1, PT, R0, 0x1, PT ;  /* 0x000000010000780c */ /* 0x000fe40003f26270 */
[----:B------:R-:W-:Y:S01]  /*15e0*/  R2UR UR4, R6 ;  /* 0x00000000060472ca */ /* 0x000fe200000e0000 */
[----:B------:R-:W-:Y:S01]  /*15f0*/  ULOP3.LUT UR41, UR41, 0x10000, URZ, 0xfc, !UPT ;  /* 0x0001000029297892 */ /* 0x000fe2000f8efc3f */
[----:B------:R-:W-:Y:S01]  /*1600*/  WARPGROUP.ARRIVE ;  /* 0x00000000000079c5 */ /* 0x000fe20000000000 */
[----:B------:R-:W-:Y:S01]  /*1610*/  UMOV UR5, 0x80000020 ;  /* 0x8000002000057882 */ /* 0x000fe20000000000 */
[----:B------:R-:W-:-:S09]  /*1620*/  UMOV UR7, 0x80000020 ;  /* 0x8000002000077882 */ /* 0x000fd20000000000 */
[----:B------:R-:W-:-:S04]  /*1630*/  UIADD3 UR4, UR4, 0x12180, URZ ;  /* 0x0001218004047890 */ /* 0x000fc8000fffe03f */
[----:B------:R-:W-:-:S04]  /*1640*/  USHF.R.U32.HI UR4, URZ, 0x4, UR4 ;  /* 0x000000043f047899 */ /* 0x000fc80008011604 */
[----:B------:R-:W-:-:S04]  /*1650*/  ULOP3.LUT UR4, UR4, 0x3fff, URZ, 0xc0, !UPT ;  /* 0x00003fff04047892 */ /* 0x000fc8000f8ec03f */
[----:B------:R-:W-:Y:S02]  /*1660*/  ULOP3.LUT UR9, UR4, 0x10000, URZ, 0xfc, !UPT ;  /* 0x0001000004097892 */ /* 0x000fe4000f8efc3f */
[----:B------:R-:W-:Y:S02]  /*1670*/  ULEA UR4, UR39, UR41, 0x9 ;  /* 0x0000002927047291 */ /* 0x000fe4000f8e483f */
[----:B------:R-:W-:-:S09]  /*1680*/  ULEA UR6, UR39, UR9, 0xa ;  /* 0x0000000927067291 */ /* 0x000fd2000f8e503f */
[----:B------:R-:W-:Y:S01]  /*1690*/  HGMMA.64x256x16.F32.BF16 R24, gdesc[UR4], RZ, !UPT, gsb0 ;  /* 0x03e00000041879f0 */ /* 0x000fe2000c0018ff */
[----:B------:R-:W-:Y:S02]  /*16a0*/  UIADD3 UR4, UR4, 0x2, URZ ;  /* 0x0000000204047890 */ /* 0x000fe4000fffe03f */
[----:B------:R-:W-:Y:S01]  /*16b0*/  UIADD3 UR6, UR6, 0x2, URZ ;  /* 0x0000000206067890 */ /* 0x000fe2000fffe03f */
[----:B------:R-:W-:Y:S01]  /*16c0*/  UMOV UR5, 0x80000020 ;  /* 0x8000002000057882 */ /* 0x000fe20000000000 */
[----:B------:R-:W-:Y:S01]  /*16d0*/  UMOV UR7, 0x80000020 ;  /* 0x8000002000077882 */ /* 0x000fe20000000000 */
[----:B------:R-:W-:Y:S02]  /*16e0*/  WARPGROUP.DEPBAR.LE gsb0, 0x0 ;  /* 0x00008000000079c5 */ /* 0x000fe40000010000 */
[----:B------:R-:W-:-:S15]  /*16f0*/  WARPGROUP.ARRIVE ;  /* 0x00000000000079c5 */ /* 0x000fde0000000000 */
[----:B------:R-:W-:-:S05]  /*1700*/  NOP ;  /* 0x0000000000007918 */ /* 0x000fca0000000000 */
[----:B------:R-:W-:Y:S03]  /*1710*/  HGMMA.64x256x16.F32.BF16 R24, gdesc[UR4], R24, gsb0 ;  /* 0x03e00000041879f0 */ /* 0x000fe60008001818 */
[----:B------:R-:W-:Y:S02]  /*1720*/  WARPGROUP.DEPBAR.LE gsb0, 0x0 ;  /* 0x00008000000079c5 */ /* 0x000fe40000010000 */
[----:B------:R-:W-:Y:S05]  /*1730*/  @!P1 BRA `(.L_x_23) ;  /* 0x0000000000e89947 */ /* 0x000fea0003800000 */
[----:B------:R-:W-:Y:S02]  /*1740*/  UIADD3 UR4, UR39, 0x1, URZ ;  /* 0x0000000127047890 */ /* 0x000fe4000fffe03f */
[----:B------:R-:W-:Y:S02]  /*1750*/  IMAD.U32 R3, RZ, RZ, UR39 ;  /* 0x00000027ff037e24 */ /* 0x000fe4000f8e00ff */
[----:B------:R-:W-:-:S04]  /*1760*/  UISETP.NE.AND UP0, UPT, UR4, 0x9, UPT ;  /* 0x000000090400788c */ /* 0x000fc8000bf05270 */
[----:B------:R-:W-:Y:S02]  /*1770*/  USEL UR5, URZ, 0x1, UP0 ;  /* 0x000000013f057887 */ /* 0x000fe40008000000 */
[----:B------:R-:W-:Y:S02]  /*1780*/  USEL UR8, UR4, URZ, UP0 ;  /* 0x0000003f04087287 */ /* 0x000fe40008000000 */
[----:B------:R-:W-:-:S06]  /*1790*/  ULOP3.LUT UR5, UR38, UR5, URZ, 0x3c, !UPT ;  /* 0x0000000526057292 */ /* 0x000fcc000f8e3c3f */
[----:B------:R-:W-:-:S07]  /*17a0*/  IMAD.U32 R7, RZ, RZ, UR5 ;  /* 0x00000005ff077e24 */ /* 0x000fce000f8e00ff */
.L_x_30:
[----:B------:R-:W-:Y:S05]  /*17b0*/  @!P0 BRA `(.L_x_24) ;  /* 0x0000000000048947 */ /* 0x000fea0003800000 */
[----:B------:R-:W-:Y:S01]  /*17c0*/  BPT.TRAP 0x1 ;  /* 0x000000040000795c */ /* 0x000fe20000300000 */
.L_x_24:
[----:B------:R-:W2:Y:S01]  /*17d0*/  S2UR UR5, SR_CgaCtaId ;  /* 0x00000000000579c3 */ /* 0x000ea20000008800 */
[----:B------:R-:W-:Y:S01]  /*17e0*/  UMOV UR4, 0x400 ;  /* 0x0000040000047882 */ /* 0x000fe20000000000 */
[----:B01----:R-:W-:Y:S01]  /*17f0*/  IMAD.U32 R5, RZ, RZ, UR8 ;  /* 0x00000008ff057e24 */ /* 0x003fe2000f8e00ff */
[----:B------:R-:W-:Y:S01]  /*1800*/  SHF.L.U32 R4, R7, 0x1f, RZ ;  /* 0x0000001f07047819 */ /* 0x000fe200000006ff */
[----:B--2---:R-:W-:-:S06]  /*1810*/  ULEA UR4, UR5, UR4, 0x18 ;  /* 0x0000000405047291 */ /* 0x004fcc000f8ec03f */
[----:B------:R-:W-:-:S04]  /*1820*/  IMAD.U32 R6, RZ, RZ, UR4 ;  /* 0x00000004ff067e24 */ /* 0x000fc8000f8e00ff */
[----:B------:R-:W-:-:S04]  /*1830*/  IMAD R5, R5, 0x8, R6 ;  /* 0x0000000805057824 */ /* 0x000fc800078e0206 */
[----:B------:R0:W1:Y:S01]  /*1840*/  SYNCS.PHASECHK.TRANS64.TRYWAIT P1, [R5+URZ], R4 ;  /* 0x00000004050075a7 */ /* 0x000062000802017f */
[----:B------:R-:W-:Y:S05]  /*1850*/  @!P0 BRA `(.L_x_25) ;  /* 0x0000000000048947 */ /* 0x000fea0003800000 */
[----:B------:R-:W-:Y:S01]  /*1860*/  BPT.TRAP 0x1 ;  /* 0x000000040000795c */ /* 0x000fe20000300000 */
.L_x_25:
[----:B-1----:R-:W-:Y:S05]  /*1870*/  @P1 BRA `(.L_x_26) ;  /* 0x0000000000081947 */ /* 0x002fea0003800000 */
[----:B------:R-:W1:Y:S02]  /*1880*/  SYNCS.PHASECHK.TRANS64.TRYWAIT P1, [R5+URZ], R4 ;  /* 0x00000004050075a7 */ /* 0x000e64000802017f */
[----:B-1----:R-:W-:Y:S05]  /*1890*/  @!P1 BRA `(.L_x_27) ;  /* 0x000000a000509947 */ /* 0x002fea0003800000 */
.L_x_26:
[----:B------:R-:W-:Y:S01]  /*18a0*/  ULEA UR4, UR8, UR41, 0x9 ;  /* 0x0000002908047291 */ /* 0x000fe2000f8e483f */
[----:B------:R-:W-:Y:S01]  /*18b0*/  WARPGROUP.ARRIVE ;  /* 0x00000000000079c5 */ /* 0x000fe20000000000 */
[----:B------:R-:W-:Y:S01]  /*18c0*/  ULEA UR6, UR8, UR9, 0xa ;  /* 0x0000000908067291 */ /* 0x000fe2000f8e503f */
[----:B------:R-:W-:Y:S01]  /*18d0*/  UMOV UR5, 0x80000020 ;  /* 0x8000002000057882 */ /* 0x000fe20000000000 */
[----:B------:R-:W-:-:S07]  /*18e0*/  UMOV UR7, 0x80000020 ;  /* 0x8000002000077882 */ /* 0x000fce0000000000 */
[----:B------:R-:W-:Y:S01]  /*18f0*/  HGMMA.64x256x16.F32.BF16 R24, gdesc[UR4], R24, gsb0 ;  /* 0x03e00000041879f0 */ /* 0x000fe20008001818 */
        /* <DEDUP_REMOVED lines=10> */
[----:B------:R-:W-:Y:S01]  /*19a0*/  BPT.TRAP 0x1 ;  /* 0x000000040000795c */ /* 0x000fe20000300000 */
.L_x_28:
[----:B------:R-:W-:-:S13]  /*19b0*/  ISETP.NE.AND P1, PT, R156, RZ, PT ;  /* 0x000000ff9c00720c */ /* 0x000fda0003f25270 */
[----:B01----:R-:W-:-:S04]  /*19c0*/  @P1 IMAD R4, R3, 0x8, R6 ;  /* 0x0000000803041824 */ /* 0x003fc800078e0206 */
[----:B------:R-:W-:-:S05]  /*19d0*/  @P1 VIADD R5, R4, 0x48 ;  /* 0x0000004804051836 */ /* 0x000fca0000000000 */
[----:B------:R-:W-:-:S04]  /*19e0*/  @P1 PRMT R5, R22, 0x654, R5 ;  /* 0x0000065416051816 */ /* 0x000fc80000000005 */
[----:B------:R0:W-:Y:S01]  /*19f0*/  @P1 SYNCS.ARRIVE.TRANS64.RED.A1T0 RZ, [R5+URZ], RZ ;  /* 0x000000ff05ff19a7 */ /* 0x0001e2000810043f */
[----:B------:R-:W-:-:S13]  /*1a00*/  ISETP.GT.U32.AND P1, PT, R19, 0x1, PT ;  /* 0x000000011300780c */ /* 0x000fda0003f24070 */
[----:B0-----:R-:W-:Y:S05]  /*1a10*/  @P1 BRA `(.L_x_29) ;  /* 0x0000000000041947 */ /* 0x001fea0003800000 */
[----:B------:R-:W-:Y:S01]  /*1a20*/  BPT.TRAP 0x1 ;  /* 0x000000040000795c */ /* 0x000fe20000300000 */
.L_x_29:
[----:B------:R-:W-:Y:S01]  /*1a30*/  UIADD3 UR8, UR8, 0x1, URZ ;  /* 0x0000000108087890 */ /* 0x000fe2000fffe03f */
[C---:B------:R-:W-:Y:S01]  /*1a40*/  ISETP.GT.AND P2, PT, R0.reuse, 0x1, PT ;  /* 0x000000010000780c */ /* 0x040fe20003f44270 */
[----:B------:R-:W-:Y:S02]  /*1a50*/  VIADD R3, R3, 0x1 ;  /* 0x0000000103037836 */ /* 0x000fe40000000000 */
[----:B------:R-:W-:Y:S01]  /*1a60*/  UISETP.NE.AND UP0, UPT, UR8, 0x9, UPT ;  /* 0x000000090800788c */ /* 0x000fe2000bf05270 */
[----:B------:R-:W-:Y:S02]  /*1a70*/  VIADD R0, R0, 0xffffffff ;  /* 0xffffffff00007836 */ /* 0x000fe40000000000 */
[C---:B------:R-:W-:Y:S01]  /*1a80*/  ISETP.NE.AND P1, PT, R3.reuse, 0x9, PT ;  /* 0x000000090300780c */ /* 0x040fe20003f25270 */
[----:B------:R-:W-:Y:S02]  /*1a90*/  USEL UR4, URZ, 0x1, UP0 ;  /* 0x000000013f047887 */ /* 0x000fe40008000000 */
[----:B------:R-:W-:Y:S01]  /*1aa0*/  USEL UR8, UR8, URZ, UP0 ;  /* 0x0000003f08087287 */ /* 0x000fe20008000000 */
[----:B------:R-:W-:-:S03]  /*1ab0*/  SEL R3, R3, RZ, P1 ;  /* 0x000000ff03037207 */ /* 0x000fc60000800000 */
[----:B------:R-:W-:Y:S01]  /*1ac0*/  LOP3.LUT R7, R7, UR4, RZ, 0x3c, !PT ;  /* 0x0000000407077c12 */ /* 0x000fe2000f8e3cff */
[----:B------:R-:W-:Y:S07]  /*1ad0*/  @P2 BRA `(.L_x_30) ;  /* 0xfffffffc00342947 */ /* 0x000fee000383ffff */
.L_x_23:
[----:B------:R-:W2:Y:S02]  /*1ae0*/  LDC R0, c[0x0][0x28c] ;  /* 0x0000a300ff007b82 */ /* 0x000ea40000000800 */
[----:B--2---:R-:W-:-:S13]  /*1af0*/  ISETP.GE.AND P1, PT, R0, 0x1, PT ;  /* 0x000000010000780c */ /* 0x004fda0003f26270 */
[----:B------:R-:W-:Y:S05]  /*1b00*/  @!P1 BRA `(.L_x_31) ;  /* 0x0000000000509947 */ /* 0x000fea0003800000 */
[----:B------:R-:W-:Y:S05]  /*1b10*/  @!P0 BRA `(.L_x_32) ;  /* 0x0000000000048947 */ /* 0x000fea0003800000 */
[----:B------:R-:W-:Y:S01]  /*1b20*/  BPT.TRAP 0x1 ;  /* 0x000000040000795c */ /* 0x000fe20000300000 */
.L_x_32:
[----:B------:R-:W-:Y:S01]  /*1b30*/  ISETP.NE.AND P1, PT, R156, RZ, PT ;  /* 0x000000ff9c00720c */ /* 0x000fe20003f25270 */
[----:B------:R-:W-:Y:S01]  /*1b40*/  BSSY B0, `(.L_x_33) ;  /* 0x000000e000007945 */ /* 0x000fe20003800000 */
[----:B------:R-:W-:-:S11]  /*1b50*/  ISETP.GT.U32.AND P0, PT, R19, 0x1, PT ;  /* 0x000000011300780c */ /* 0x000fd60003f04070 */
[----:B------:R-:W-:Y:S05]  /*1b60*/  @!P1 BRA `(.L_x_34) ;  /* 0x00000000002c9947 */ /* 0x000fea0003800000 */
[----:B------:R-:W-:-:S04]  /*1b70*/  UISETP.LT.AND UP0, UPT, UR40, 0x1, UPT ;  /* 0x000000012800788c */ /* 0x000fc8000bf01270 */
[----:B------:R-:W-:-:S04]  /*1b80*/  USEL UR6, UR40, 0x1, UP0 ;  /* 0x0000000128067887 */ /* 0x000fc80008000000 */
[----:B------:R-:W-:-:S04]  /*1b90*/  UIADD3 UR6, UR39, UR40, -UR6 ;  /* 0x0000002827067290 */ /* 0x000fc8000fffe806 */
[----:B------:R-:W-:-:S04]  /*1ba0*/  UIMAD.WIDE.U32 UR4, UR6, 0x38e38e39, URZ ;  /* 0x38e38e39060478a5 */ /* 0x000fc8000f8e003f */
[----:B------:R-:W-:-:S04]  /*1bb0*/  USHF.R.U32.HI UR4, URZ, 0x1, UR5 ;  /* 0x000000013f047899 */ /* 0x000fc80008011605 */
[----:B------:R-:W-:-:S06]  /*1bc0*/  UIMAD UR6, UR4, -0x9, UR6 ;  /* 0xfffffff7040678a4 */ /* 0x000fcc000f8e0206 */
[----:B------:R-:W-:-:S04]  /*1bd0*/  IMAD.U32 R3, RZ, RZ, UR6 ;  /* 0x00000006ff037e24 */ /* 0x000fc8000f8e00ff */
[----:B------:R-:W-:-:S04]  /*1be0*/  IMAD R0, R3, 0x8, R6 ;  /* 0x0000000803007824 */ /* 0x000fc800078e0206 */
[----:B------:R-:W-:-:S05]  /*1bf0*/  VIADD R3, R0, 0x48 ;  /* 0x0000004800037836 */ /* 0x000fca0000000000 */
[----:B------:R-:W-:-:S04]  /*1c00*/  PRMT R3, R22, 0x654, R3 ;  /* 0x0000065416037816 */ /* 0x000fc80000000003 */
[----:B------:R2:W-:Y:S03]  /*1c10*/  SYNCS.ARRIVE.TRANS64.RED.A1T0 RZ, [R3+URZ], RZ ;  /* 0x000000ff03ff79a7 */ /* 0x0005e6000810043f */
.L_x_34:
[----:B------:R-:W-:Y:S05]  /*1c20*/  BSYNC B0 ;  /* 0x0000000000007941 */ /* 0x000fea0003800000 */
.L_x_33:
[----:B------:R-:W-:Y:S05]  /*1c30*/  @P0 BRA `(.L_x_31) ;  /* 0x0000000000040947 */ /* 0x000fea0003800000 */
[----:B------:R-:W-:Y:S01]  /*1c40*/  BPT.TRAP 0x1 ;  /* 0x000000040000795c */ /* 0x000fe20000300000 */
.L_x_31:
[----:B------:R-:W3:Y:S01]  /*1c50*/  LDC R7, c[0x0][0x288] ;  /* 0x0000a200ff077b82 */ /* 0x000ee20000000800 */
[--C-:B------:R-:W-:Y:S01]  /*1c60*/  SHF.R.U32.HI R0, RZ, 0x2, R18.reuse ;  /* 0x00000002ff007819 */ /* 0x100fe20000011612 */
[----:B------:R-:W-:Y:S01]  /*1c70*/  UIADD3 UR39, UR40, UR39, URZ ;  /* 0x0000002728277290 */ /* 0x000fe2000fffe03f */
[----:B01----:R-:W-:Y:S01]  /*1c80*/  LOP3.LUT R4, R18, 0x60, RZ, 0xc0, !PT ;  /* 0x0000006012047812 */ /* 0x003fe200078ec0ff */
[----:B------:R-:W-:Y:S01]  /*1c90*/  ULDC UR7, c[0x0][0x284] ;  /* 0x0000a10000077ab9 */ /* 0x000fe20000000800 */
[----:B------:R-:W-:Y:S01]  /*1ca0*/  SHF.R.U32.HI R5, RZ, 0x7, R18 ;  /* 0x00000007ff057819 */ /* 0x000fe20000011612 */
[----:B------:R-:W-:Y:S01]  /*1cb0*/  UISETP.GT.U32.AND UP0, UPT, UR39, 0x8, UPT ;  /* 0x000000082700788c */ /* 0x000fe2000bf04070 */
[----:B--2---:R-:W-:Y:S01]  /*1cc0*/  LOP3.LUT R3, R0, 0x7, RZ, 0xc0, !PT ;  /* 0x0000000700037812 */ /* 0x004fe200078ec0ff */
[----:B------:R-:W-:Y:S01]  /*1cd0*/  UISETP.GE.U32.AND UP1, UPT, UR40, 0x9, UPT ;  /* 0x000000092800788c */ /* 0x000fe2000bf26070 */
[----:B------:R-:W-:Y:S01]  /*1ce0*/  SHF.R.U32.HI R10, RZ, 0x1, R4 ;  /* 0x00000001ff0a7819 */ /* 0x000fe20000011604 */
[----:B------:R-:W-:Y:S01]  /*1cf0*/  IMAD.SHL.U32 R4, R18, 0x2, RZ ;  /* 0x0000000212047824 */ /* 0x000fe200078e00ff */
[----:B------:R-:W-:Y:S01]  /*1d00*/  LOP3.LUT R0, R5, 0x1, RZ, 0xc0, !PT ;  /* 0x0000000105007812 */ /* 0x000fe200078ec0ff */
[----:B------:R-:W-:Y:S01]  /*1d10*/  UISETP.LT.U32.AND UP0, UPT, UR40, 0x9, UP0 ;  /* 0x000000092800788c */ /* 0x000fe20008701070 */
[----:B------:R-:W-:Y:S01]  /*1d20*/  IADD3 R5, RZ, -R10, -R3 ;  /* 0x8000000aff057210 */ /* 0x000fe20007ffe803 */
[----:B------:R-:W-:Y:S01]  /*1d30*/  ULDC.64 UR8, c[0x0][0x5d0] ;  /* 0x0001740000087ab9 */ /* 0x000fe20000000a00 */
[----:B------:R-:W-:Y:S01]  /*1d40*/  LOP3.LUT R9, R4, 0x6, RZ, 0xc0, !PT ;  /* 0x0000000604097812 */ /* 0x000fe200078ec0ff */
[C---:B------:R-:W-:Y:S01]  /*1d50*/  IMAD.SHL.U32 R6, R0.reuse, 0x40, RZ ;  /* 0x0000004000067824 */ /* 0x040fe200078e00ff */
[----:B------:R-:W-:Y:S01]  /*1d60*/  SHF.R.S32.HI R21, RZ, 0x1f, R23 ;  /* 0x0000001fff157819 */ /* 0x000fe20000011417 */
[----:B------:R-:W-:Y:S01]  /*1d70*/  IMAD R11, R0, -0x40, R5 ;  /* 0xffffffc0000b7824 */ /* 0x000fe200078e0205 */
[----:B------:R-:W-:Y:S01]  /*1d80*/  LOP3.LUT R0, R18, 0x3, RZ, 0xc0, !PT ;  /* 0x0000000312007812 */ /* 0x000fe200078ec0ff */
[----:B------:R-:W-:Y:S01]  /*1d90*/  UIMAD.WIDE.U32 UR4, UR39, 0x38e38e39, URZ ;  /* 0x38e38e39270478a5 */ /* 0x000fe2000f8e003f */
[----:B------:R-:W-:Y:S01]  /*1da0*/  PRMT R8, R9, 0x6540, R152 ;  /* 0x0000654009087816 */ /* 0x000fe20000000098 */
[----:B------:R-:W-:Y:S01]  /*1db0*/  IMAD.SHL.U32 R152, R152, 0x100, RZ ;  /* 0x0000010098987824 */ /* 0x000fe200078e00ff */
[----:B------:R-:W-:Y:S01]  /*1dc0*/  USEL UR6, URZ, 0x1, !UP0 ;  /* 0x000000013f067887 */ /* 0x000fe2000c000000 */
[----:B---3--:R-:W-:Y:S01]  /*1dd0*/  IMAD R13, R0, -0x2, R7 ;  /* 0xfffffffe000d7824 */ /* 0x008fe200078e0207 */
[----:B------:R-:W-:Y:S01]  /*1de0*/  SHF.R.S32.HI R9, RZ, 0x1f, R8 ;  /* 0x0000001fff097819 */ /* 0x000fe20000011408 */
[----:B------:R-:W-:Y:S01]  /*1df0*/  IMAD.SHL.U32 R0, R153, 0x80, RZ ;  /* 0x0000008099007824 */ /* 0x000fe200078e00ff */
[----:B------:R-:W-:Y:S01]  /*1e00*/  ISETP.GE.AND P0, PT, R152, R7, PT ;  /* 0x000000079800720c */ /* 0x000fe20003f06270 */
[----:B------:R-:W-:Y:S01]  /*1e10*/  IMAD R4, R21, UR8, RZ ;  /* 0x0000000815047c24 */ /* 0x000fe2000f8e02ff */
[----:B------:R-:W-:Y:S01]  /*1e20*/  LOP3.LUT R3, R6, 0x40, R3, 0xe2, !PT ;  /* 0x0000004006037812 */ /* 0x000fe200078ee203 */
[----:B------:R-:W-:Y:S01]  /*1e30*/  USHF.R.U32.HI UR4, URZ, 0x1, UR5 ;  /* 0x000000013f047899 */ /* 0x000fe20008011605 */
[C---:B------:R-:W-:Y:S01]  /*1e40*/  ISETP.GE.OR P0, PT, R0.reuse, UR7, P0 ;  /* 0x0000000700007c0c */ /* 0x040fe20008706670 */
[----:B------:R-:W-:Y:S01]  /*1e50*/  ULOP3.LUT UR38, UR38, UR6, URZ, 0x3c, !UPT ;  /* 0x0000000626267292 */ /* 0x000fe2000f8e3c3f */
[----:B------:R-:W-:Y:S01]  /*1e60*/  IMAD.WIDE R6, R153, 0x80, RZ ;  /* 0x0000008099067825 */ /* 0x000fe200078e02ff */
[----:B------:R-:W-:Y:S01]  /*1e70*/  UIMAD UR39, UR4, -0x9, UR39 ;  /* 0xfffffff7042778a4 */ /* 0x000fe2000f8e0227 */
[----:B------:R-:W-:Y:S01]  /*1e80*/  IADD3 R0, -R0, UR7, R11 ;  /* 0x0000000700007c10 */ /* 0x000fe2000fffe10b */
[----:B------:R-:W-:Y:S01]  /*1e90*/  @UP1 ULOP3.LUT UR38, UR38, 0x1, UR4, 0x78, !UPT ;  /* 0x0000000126261892 */ /* 0x000fe2000f8e7804 */
[C---:B------:R-:W-:Y:S01]  /*1ea0*/  IMAD R15, R23.reuse, UR9, R4 ;  /* 0x00000009170f7c24 */ /* 0x040fe2000f8e0204 */
[----:B------:R-:W-:Y:S01]  /*1eb0*/  LOP3.LUT R169, R6, R3, R10, 0xfe, !PT ;  /* 0x0000000306a97212 */ /* 0x000fe200078efe0a */
[----:B------:R-:W-:-:S04]  /*1ec0*/  IMAD.WIDE.U32 R4, R23, UR8, R8 ;  /* 0x0000000817047c25 */ /* 0x000fc8000f8e0008 */
[----:B------:R-:W-:Y:S02]  /*1ed0*/  IMAD.IADD R5, R5, 0x1, R15 ;  /* 0x0000000105057824 */ /* 0x000fe400078e020f */
[----:B------:R-:W-:Y:S02]  /*1ee0*/  IMAD.IADD R3, R13, 0x1, -R152 ;  /* 0x000000010d037824 */ /* 0x000fe400078e0a98 */
[----:B------:R-:W-:Y:S01]  /*1ef0*/  IMAD.MOV.U32 R153, RZ, RZ, -0x1 ;  /* 0xffffffffff997424 */ /* 0x000fe200078e00ff */
[----:B------:R-:W-:Y:S06]  /*1f00*/  @P0 BRA `(.L_x_35) ;  /* 0x0000007800dc0947 */ /* 0x000fec0003800000 */
[----:B------:R-:W0:Y:S01]  /*1f10*/  LDC.64 R10, c[0x0][0x5c8] ;  /* 0x00017200ff0a7b82 */ /* 0x000e220000000a00 */
[----:B-----5:R-:W-:Y:S01]  /*1f20*/  FSETP.NEU.AND P1, PT, R155, RZ, PT ;  /* 0x000000ff9b00720b */ /* 0x020fe20003f2d000 */
[----:B------:R-:W-:Y:S01]  /*1f30*/  BSSY B0, `(.L_x_35) ;  /* 0x00007b4000007945 */ /* 0x000fe20003800000 */
[----:B------:R-:W-:-:S04]  /*1f40*/  ISETP.GT.AND P0, PT, R3, RZ, PT ;  /* 0x000000ff0300720c */ /* 0x000fc80003f04270 */
[----:B------:R-:W-:Y:S01]  /*1f50*/  ISETP.GT.AND P3, PT, R0, RZ, P0 ;  /* 0x000000ff0000720c */ /* 0x000fe20000764270 */
[-C--:B0-----:R-:W-:Y:S02]  /*1f60*/  IMAD R12, R7, R10.reuse, RZ ;  /* 0x0000000a070c7224 */ /* 0x081fe400078e02ff */
[----:B------:R-:W-:-:S04]  /*1f70*/  IMAD.WIDE.U32 R160, R169, R10, R4 ;  /* 0x0000000aa9a07225 */ /* 0x000fc800078e0004 */
[----:B------:R-:W-:-:S04]  /*1f80*/  IMAD R5, R169, R11, R12 ;  /* 0x0000000ba9057224 */ /* 0x000fc800078e020c */
[----:B------:R-:W-:Y:S01]  /*1f90*/  IMAD.IADD R171, R161, 0x1, R5 ;  /* 0x00000001a1ab7824 */ /* 0x000fe200078e0205 */
[----:B------:R-:W-:Y:S06]  /*1fa0*/  @!P1 BRA `(.L_x_36) ;  /* 0x0000005400989947 */ /* 0x000fec0003800000 */
[----:B------:R-:W0:Y:S01]  /*1fb0*/  LDC.64 R14, c[0x0][0x5b8] ;  /* 0x00016e00ff0e7b82 */ /* 0x000e220000000a00 */
[----:B------:R-:W-:-:S07]  /*1fc0*/  ULDC.64 UR4, c[0x0][0x5c0] ;  /* 0x0001700000047ab9 */ /* 0x000fce0000000a00 */
[----:B------:R-:W1:Y:S08]  /*1fd0*/  LDC.64 R166, c[0x0][0x5b0] ;  /* 0x00016c00ffa67b82 */ /* 0x000e700000000a00 */
[----:B------:R-:W2:Y:S01]  /*1fe0*/  LDC.64 R12, c[0x0][0x5a8] ;  /* 0x00016a00ff0c7b82 */ /* 0x000ea20000000a00 */
[-C--:B0-----:R-:W-:Y:S02]  /*1ff0*/  IMAD R4, R21, R14.reuse, RZ ;  /* 0x0000000e15047224 */ /* 0x081fe400078e02ff */
[----:B------:R-:W-:-:S04]  /*2000*/  IMAD.WIDE.U32 R162, R23, R14, R8 ;  /* 0x0000000e17a27225 */ /* 0x000fc800078e0008 */
[----:B------:R-:W-:Y:S02]  /*2010*/  IMAD R161, R23, R15, R4 ;  /* 0x0000000f17a17224 */ /* 0x000fe400078e0204 */
[-C--:B-1----:R-:W-:Y:S02]  /*2020*/  IMAD R6, R7, R166.reuse, RZ ;  /* 0x000000a607067224 */ /* 0x082fe400078e02ff */
[----:B------:R-:W-:Y:S02]  /*2030*/  IMAD.IADD R21, R163, 0x1, R161 ;  /* 0x00000001a3157824 */ /* 0x000fe400078e02a1 */
[----:B------:R-:W-:Y:S02]  /*2040*/  IMAD.MOV.U32 R20, RZ, RZ, R162 ;  /* 0x000000ffff147224 */ /* 0x000fe400078e00a2 */
[C---:B------:R-:W-:Y:S02]  /*2050*/  IMAD R165, R169.reuse, R167, R6 ;  /* 0x000000a7a9a57224 */ /* 0x040fe400078e0206 */
[----:B------:R-:W-:-:S04]  /*2060*/  IMAD.WIDE.U32 R4, R169, R166, R20 ;  /* 0x000000a6a9047225 */ /* 0x000fc800078e0014 */
[----:B------:R-:W-:Y:S01]  /*2070*/  IMAD.IADD R5, R5, 0x1, R165 ;  /* 0x0000000105057824 */ /* 0x000fe200078e02a5 */
[----:B--2---:R-:W-:-:S04]  /*2080*/  LEA R6, P1, R4, R12, 0x1 ;  /* 0x0000000c04067211 */ /* 0x004fc800078208ff */
[----:B------:R-:W-:-:S05]  /*2090*/  LEA.HI.X R7, R4, R13, R5, 0x1, P1 ;  /* 0x0000000d04077211 */ /* 0x000fca00008f0c05 */
[----:B------:R0:W2:Y:S01]  /*20a0*/  @P3 LDG.E.LTC128B.U16 R15, desc[UR36][R6.64] ;  /* 0x00000024060f3981 */ /* 0x0000a2000c1e1520 */
[----:B------:R-:W-:Y:S01]  /*20b0*/  IMAD.WIDE.U32 R158, R169, R166, R8 ;  /* 0x000000a6a99e7225 */ /* 0x000fe200078e0008 */
[----:B------:R-:W-:Y:S03]  /*20c0*/  BSSY B1, `(.L_x_37) ;  /* 0x0000013000017945 */ /* 0x000fe60003800000 */
[----:B------:R-:W-:Y:S02]  /*20d0*/  IMAD.IADD R159, R165, 0x1, R159 ;  /* 0x00000001a59f7824 */ /* 0x000fe400078e029f */
[----:B------:R-:W-:-:S04]  /*20e0*/  IMAD.WIDE.U32 R158, R23, R14, R158 ;  /* 0x0000000e179e7225 */ /* 0x000fc800078e009e */
[----:B0-----:R-:W-:Y:S01]  /*20f0*/  IMAD.IADD R7, R161, 0x1, R159 ;  /* 0x00000001a1077824 */ /* 0x001fe200078e029f */
[----:B------:R-:W-:Y:S02]  /*2100*/  LEA R6, P4, R158, R12, 0x1 ;  /* 0x0000000c9e067211 */ /* 0x000fe400078808ff */
[----:B------:R-:W-:Y:S02]  /*2110*/  SHF.L.U64.HI R159, R166, 0x3, R167 ;  /* 0x00000003a69f7819 */ /* 0x000fe400000102a7 */
[----:B------:R-:W-:Y:S01]  /*2120*/  LEA.HI.X R7, R158, R13, R7, 0x1, P4 ;  /* 0x0000000d9e077211 */ /* 0x000fe200020f0c07 */
[----:B------:R-:W-:Y:S02]  /*2130*/  IMAD.SHL.U32 R158, R166, 0x8, RZ ;  /* 0x00000008a69e7824 */ /* 0x000fe400078e00ff */
[----:B--2---:R-:W-:-:S04]  /*2140*/  IMAD.U32 R4, R15, 0x10000, RZ ;  /* 0x000100000f047824 */ /* 0x004fc800078e00ff */
[----:B------:R-:W-:Y:S01]  /*2150*/  FMUL R5, R4, R155 ;  /* 0x0000009b04057220 */ /* 0x000fe20000400000 */
[----:B------:R-:W-:-:S03]  /*2160*/  LEA R4, P1, R160, UR4, 0x1 ;  /* 0x00000004a0047c11 */ /* 0x000fc6000f8208ff */
[----:B------:R-:W-:Y:S01]  /*2170*/  FFMA R24, R24, R154, R5 ;  /* 0x0000009a18187223 */ /* 0x000fe20000000005 */
[----:B------:R-:W-:Y:S02]  /*2180*/  LEA.HI.X R5, R160, UR5, R171, 0x1, P1 ;  /* 0x00000005a0057c11 */ /* 0x000fe400088f0cab */
[----:B------:R-:W-:Y:S02]  /*2190*/  ISETP.GT.AND P1, PT, R3, 0x1, PT ;  /* 0x000000010300780c */ /* 0x000fe40003f24270 */
[----:B------:R-:W-:Y:S02]  /*21a0*/  F2FP.BF16.F32.PACK_AB R24, RZ, R24 ;  /* 0x00000018ff18723e */ /* 0x000fe400000010ff */
[----:B------:R-:W-:-:S03]  /*21b0*/  ISETP.GT.AND P2, PT, R0, RZ, P1 ;  /* 0x000000ff0000720c */ /* 0x000fc60000f44270 */
[----:B------:R0:W-:Y:S10]  /*21c0*/  @P3 STG.E.U16 desc[UR36][R4.64], R24 ;  /* 0x0000001804003986 */ /* 0x0001f4000c101524 */
[----:B------:R-:W-:Y:S05]  /*21d0*/  @!P2 BRA `(.L_x_38) ;  /* 0x000000000004a947 */ /* 0x000fea0003800000 */
[----:B------:R1:W5:Y:S02]  /*21e0*/  LDG.E.LTC128B.U16 R15, desc[UR36][R6.64+0x2] ;  /* 0x00000224060f7981 */ /* 0x000364000c1e1520 */
.L_x_38:
[----:B------:R-:W-:Y:S05]  /*21f0*/  BSYNC B1 ;  /* 0x0000000000017941 */ /* 0x000fea0003800000 */
.L_x_37:
[----:B-----5:R-:W-:Y:S01]  /*2200*/  IMAD.U32 R20, R15, 0x10000, RZ ;  /* 0x000100000f147824 */ /* 0x020fe200078e00ff */
[----:B------:R-:W-:Y:S01]  /*2210*/  ISETP.GT.AND P0, PT, R0, 0x8, P0 ;  /* 0x000000080000780c */ /* 0x000fe20000704270 */
[----:B------:R-:W-:Y:S01]  /*2220*/  IMAD.WIDE.U32 R158, R169, R166, R158 ;  /* 0x000000a6a99e7225 */ /* 0x000fe200078e009e */
[----:B------:R-:W-:-:S03]  /*2230*/  PRMT R152, R15, 0x7610, R152 ;  /* 0x000076100f987816 */ /* 0x000fc60000000098 */
[----:B------:R-:W-:Y:S01]  /*2240*/  FMUL R20, R20, R155 ;  /* 0x0000009b14147220 */ /* 0x000fe20000400000 */
[----:B------:R-:W-:Y:S01]  /*2250*/  IMAD.IADD R165, R165, 0x1, R159 ;  /* 0x00000001a5a57824 */ /* 0x000fe200078e029f */
[----:B------:R-:W-:Y:S02]  /*2260*/  IADD3 R162, P3, R162, R158, RZ ;  /* 0x0000009ea2a27210 */ /* 0x000fe40007f7e0ff */
[----:B------:R-:W-:-:S03]  /*2270*/  FFMA R25, R25, R154, R20 ;  /* 0x0000009a19197223 */ /* 0x000fc60000000014 */
[----:B------:R-:W-:Y:S02]  /*2280*/  IMAD.X R21, R165, 0x1, R21, P3 ;  /* 0x00000001a5157824 */ /* 0x000fe400018e0615 */
[----:B------:R-:W-:Y:S02]  /*2290*/  F2FP.BF16.F32.PACK_AB R25, RZ, R25 ;  /* 0x00000019ff19723e */ /* 0x000fe400000010ff */
[C---:B------:R-:W-:Y:S02]  /*22a0*/  LEA R20, P3, R162.reuse, R12, 0x1 ;  /* 0x0000000ca2147211 */ /* 0x040fe400078608ff */
[----:B------:R-:W-:Y:S02]  /*22b0*/  PRMT R159, R25, 0x7610, R159 ;  /* 0x00007610199f7816 */ /* 0x000fe4000000009f */
[----:B------:R-:W-:-:S03]  /*22c0*/  LEA.HI.X R21, R162, R13, R21, 0x1, P3 ;  /* 0x0000000da2157211 */ /* 0x000fc600018f0c15 */
[----:B------:R2:W-:Y:S04]  /*22d0*/  @P2 STG.E.U16 desc[UR36][R4.64+0x2], R159 ;  /* 0x0000029f04002986 */ /* 0x0005e8000c101524 */
[----:B------:R-:W0:Y:S01]  /*22e0*/  @P0 LDG.E.LTC128B.U16 R152, desc[UR36][R20.64] ;  /* 0x0000002414980981 */ /* 0x000e22000c1e1520 */
[----:B------:R-:W-:Y:S01]  /*22f0*/  IADD3 R8, P2, R8, R158, RZ ;  /* 0x0000009e08087210 */ /* 0x000fe20007f5e0ff */
[----:B------:R-:W-:Y:S01]  /*2300*/  BSSY B1, `(.L_x_39) ;  /* 0x0000011000017945 */ /* 0x000fe20003800000 */
[----:B------:R-:W-:Y:S02]  /*2310*/  SHF.L.U64.HI R11, R10, 0x4, R11 ;  /* 0x000000040a0b7819 */ /* 0x000fe4000001020b */
[----:B------:R-:W-:Y:S01]  /*2320*/  ISETP.GT.AND P1, PT, R0, 0x8, P1 ;  /* 0x000000080000780c */ /* 0x000fe20000f24270 */
[----:B------:R-:W-:Y:S01]  /*2330*/  IMAD.X R9, R9, 0x1, R165, P2 ;  /* 0x0000000109097824 */ /* 0x000fe200010e06a5 */
[----:B------:R-:W-:Y:S01]  /*2340*/  LEA R10, P2, R10, R4, 0x4 ;  /* 0x000000040a0a7211 */ /* 0x000fe200078420ff */
[----:B------:R-:W-:-:S04]  /*2350*/  IMAD.WIDE.U32 R14, R23, R14, R8 ;  /* 0x0000000e170e7225 */ /* 0x000fc800078e0008 */
[----:B------:R-:W-:Y:S01]  /*2360*/  IMAD.X R11, R11, 0x1, R5, P2 ;  /* 0x000000010b0b7824 */ /* 0x000fe200010e0605 */
[----:B------:R-:W-:Y:S01]  /*2370*/  LEA R8, P3, R14, R12, 0x1 ;  /* 0x0000000c0e087211 */ /* 0x000fe200078608ff */
[----:B------:R-:W-:-:S05]  /*2380*/  IMAD.IADD R9, R161, 0x1, R15 ;  /* 0x00000001a1097824 */ /* 0x000fca00078e020f */
[----:B------:R-:W-:Y:S01]  /*2390*/  LEA.HI.X R9, R14, R13, R9, 0x1, P3 ;  /* 0x0000000d0e097211 */ /* 0x000fe200018f0c09 */
[----:B0-----:R-:W-:-:S04]  /*23a0*/  IMAD.U32 R24, R152, 0x10000, RZ ;  /* 0x0001000098187824 */ /* 0x001fc800078e00ff */
[----:B------:R-:W-:-:S04]  /*23b0*/  FMUL R25, R24, R155 ;  /* 0x0000009b18197220 */ /* 0x000fc80000400000 */
[----:B------:R-:W-:-:S05]  /*23c0*/  FFMA R25, R26, R154, R25 ;  /* 0x0000009a1a197223 */ /* 0x000fca0000000019 */
[----:B------:R-:W-:-:S05]  /*23d0*/  F2FP.BF16.F32.PACK_AB R25, RZ, R25 ;  /* 0x00000019ff19723e */ /* 0x000fca00000010ff */
[----:B------:R2:W-:Y:S01]  /*23e0*/  @P0 STG.E.U16 desc[UR36][R10.64], R25 ;  /* 0x000000190a000986 */ /* 0x0005e2000c101524 */
[----:B------:R-:W-:Y:S05]  /*23f0*/  @!P1 BRA `(.L_x_40) ;  /* 0x0000000000049947 */ /* 0x000fea0003800000 */
[----:B------:R0:W5:Y:S02]  /*2400*/  LDG.E.LTC128B.U16 R152, desc[UR36][R8.64+0x2] ;  /* 0x0000022408987981 */ /* 0x000164000c1e1520 */
.L_x_40:
[----:B------:R-:W-:Y:S05]  /*2410*/  BSYNC B1 ;  /* 0x0000000000017941 */ /* 0x000fea0003800000 */
.L_x_39:
[----:B-----5:R-:W-:Y:S01]  /*2420*/  IMAD.U32 R12, R152, 0x10000, RZ ;  /* 0x00010000980c7824 */ /* 0x020fe200078e00ff */
[----:B------:R-:W-:Y:S01]  /*2430*/  ISETP.GT.AND P0, PT, R3, 0x8, PT ;  /* 0x000000080300780c */ /* 0x000fe20003f04270 */
[----:B------:R-:W-:Y:S02]  /*2440*/  BSSY B1, `(.L_x_41) ;  /* 0x0000008000017945 */ /* 0x000fe40003800000 */
[----:B------:R-:W-:Y:S01]  /*2450*/  FMUL R12, R12, R155 ;  /* 0x0000009b0c0c7220 */ /* 0x000fe20000400000 */
[----:B------:R-:W-:-:S03]  /*2460*/  ISETP.GT.AND P2, PT, R0, RZ, P0 ;  /* 0x000000ff0000720c */ /* 0x000fc60000744270 */
[----:B------:R-:W-:-:S05]  /*2470*/  FFMA R12, R27, R154, R12 ;  /* 0x0000009a1b0c7223 */ /* 0x000fca000000000c */
[----:B------:R-:W-:-:S05]  /*2480*/  F2FP.BF16.F32.PACK_AB R12, RZ, R12 ;  /* 0x0000000cff0c723e */ /* 0x000fca00000010ff */
[----:B------:R3:W-:Y:S01]  /*2490*/  @P1 STG.E.U16 desc[UR36][R10.64+0x2], R12 ;  /* 0x0000020c0a001986 */ /* 0x0007e2000c101524 */
[----:B------:R-:W-:Y:S05]  /*24a0*/  @!P2 BRA `(.L_x_42) ;  /* 0x000000000004a947 */ /* 0x000fea0003800000 */
[----:B------:R4:W5:Y:S02]  /*24b0*/  LDG.E.LTC128B.U16 R152, desc[UR36][R6.64+0x10] ;  /* 0x0000102406987981 */ /* 0x000964000c1e1520 */
.L_x_42:
[----:B------:R-:W-:Y:S05]  /*24c0*/  BSYNC B1 ;  /* 0x0000000000017941 */ /* 0x000fea0003800000 */
.L_x_41:
[----:B---3-5:R-:W-:Y:S01]  /*24d0*/  IMAD.U32 R12, R152, 0x10000, RZ ;  /* 0x00010000980c7824 */ /* 0x028fe200078e00ff */
        /* <DEDUP_REMOVED lines=9> */
.L_x_44:
[----:B------:R-:W-:Y:S05]  /*2570*/  BSYNC B1 ;  /* 0x0000000000017941 */ /* 0x000fea0003800000 */
.L_x_43:
[----:B-----5:R-:W-:Y:S01]  /*2580*/  IMAD.U32 R12, R152, 0x10000, RZ ;  /* 0x00010000980c7824 */ /* 0x020fe200078e00ff */
[----:B------:R-:W-:Y:S01]  /*2590*/  ISETP.GT.AND P0, PT, R0, 0x8, P0 ;  /* 0x000000080000780c */ /* 0x000fe20000704270 */
[----:B------:R-:W-:Y:S02]  /*25a0*/  BSSY B1, `(.L_x_45) ;  /* 0x0000007000017945 */ /* 0x000fe40003800000 */
[----:B------:R-:W-:-:S04]  /*25b0*/  FMUL R12, R12, R155 ;  /* 0x0000009b0c0c7220 */ /* 0x000fc80000400000 */
[----:B------:R-:W-:-:S05]  /*25c0*/  FFMA R12, R29, R154, R12 ;  /* 0x0000009a1d0c7223 */ /* 0x000fca000000000c */
[----:B------:R-:W-:-:S05]  /*25d0*/  F2FP.BF16.F32.PACK_AB R12, RZ, R12 ;  /* 0x0000000cff0c723e */ /* 0x000fca00000010ff */
[----:B------:R0:W-:Y:S01]  /*25e0*/  @P3 STG.E.U16 desc[UR36][R4.64+0x12], R12 ;  /* 0x0000120c04003986 */ /* 0x0001e2000c101524 */
[----:B------:R-:W-:Y:S05]  /*25f0*/  @!P0 BRA `(.L_x_46) ;  /* 0x0000000000048947 */ /* 0x000fea0003800000 */
[----:B------:R0:W5:Y:S02]  /*2600*/  LDG.E.LTC128B.U16 R152, desc[UR36][R8.64+0x10] ;  /* 0x0000102408987981 */ /* 0x000164000c1e1520 */
.L_x_46:
[----:B------:R-:W-:Y:S05]  /*2610*/  BSYNC B1 ;  /* 0x0000000000017941 */ /* 0x000fea0003800000 */
.L_x_45:
[----:B0----5:R-:W-:Y:S01]  /*2620*/  IMAD.U32 R12, R152, 0x10000, RZ ;  /* 0x00010000980c7824 */ /* 0x021fe200078e00ff */
[----:B------:R-:W-:Y:S01]  /*2630*/  ISETP.GT.AND P1, PT, R0, 0x8, P1 ;  /* 0x000000080000780c */ /* 0x000fe20000f24270 */
[----:B------:R-:W-:Y:S02]  /*2640*/  BSSY B1, `(.L_x_47) ;  /* 0x0000007000017945 */ /* 0x000fe40003800000 */
[----:B---3--:R-:W-:-:S04]  /*2650*/  FMUL R13, R12, R155 ;  /* 0x0000009b0c0d7220 */ /* 0x008fc80000400000 */
[----:B------:R-:W-:-:S05]  /*2660*/  FFMA R13, R30, R154, R13 ;  /* 0x0000009a1e0d7223 */ /* 0x000fca000000000d */
[----:B------:R-:W-:-:S05]  /*2670*/  F2FP.BF16.F32.PACK_AB R13, RZ, R13 ;  /* 0x0000000dff0d723e */ /* 0x000fca00000010ff */
[----:B------:R0:W-:Y:S01]  /*2680*/  @P0 STG.E.U16 desc[UR36][R10.64+0x10], R13 ;  /* 0x0000100d0a000986 */ /* 0x0001e2000c101524 */
[----:B------:R-:W-:Y:S05]  /*2690*/  @!P1 BRA `(.L_x_48) ;  /* 0x0000000000049947 */ /* 0x000fea0003800000 */
[----:B------:R3:W5:Y:S02]  /*26a0*/  LDG.E.LTC128B.U16 R152, desc[UR36][R8.64+0x12] ;  /* 0x0000122408987981 */ /* 0x000764000c1e1520 */
.L_x_48:
[----:B------:R-:W-:Y:S05]  /*26b0*/  BSYNC B1 ;  /* 0x0000000000017941 */ /* 0x000fea0003800000 */
.L_x_47:
        /* <DEDUP_REMOVED lines=10> */
.L_x_50:
[----:B------:R-:W-:Y:S05]  /*2760*/  BSYNC B1 ;  /* 0x0000000000017941 */ /* 0x000fea0003800000 */
.L_x_49:
[----:B0----5:R-:W-:Y:S01]  /*2770*/  IMAD.U32 R12, R152, 0x10000, RZ ;  /* 0x00010000980c7824 */ /* 0x021fe200078e00ff */
        /* <DEDUP_REMOVED lines=9> */
.L_x_52:
[----:B------:R-:W-:Y:S05]  /*2810*/  BSYNC B1 ;  /* 0x0000000000017941 */ /* 0x000fea0003800000 */
.L_x_51:
        /* <DEDUP_REMOVED lines=9> */
.L_x_54:
[----:B------:R-:W-:Y:S05]  /*28b0*/  BSYNC B1 ;  /* 0x0000000000017941 */ /* 0x000fea0003800000 */
.L_x_53:
[----:B0----5:R-:W-:Y:S01]  /*28c0*/  IMAD.U32 R12, R152, 0x10000, RZ ;  /* 0x00010000980c7824 */ /* 0x021fe200078e00ff */
        /* <DEDUP_REMOVED lines=8> */
.L_x_56:
[----:B------:R-:W-:Y:S05]  /*2950*/  BSYNC B1 ;  /* 0x0000000000017941 */ /* 0x000fea0003800000 */
.L_x_55:
        /* <DEDUP_REMOVED lines=10> */
.L_x_58:
[----:B------:R-:W-:Y:S05]  /*2a00*/  BSYNC B1 ;  /* 0x0000000000017941 */ /* 0x000fea0003800000 */
.L_x_57:
        /* <DEDUP_REMOVED lines=10> */
.L_x_60:
[----:B------:R-:W-:Y:S05]  /*2ab0*/  BSYNC B1 ;  /* 0x0000000000017941 */ /* 0x000fea0003800000 */
.L_x_59:
        /* <DEDUP_REMOVED lines=9> */
.L_x_62:
[----:B------:R-:W-:Y:S05]  /*2b50*/  BSYNC B1 ;  /* 0x0000000000017941 */ /* 0x000fea0003800000 */
.L_x_61:
        /* <DEDUP_REMOVED lines=9> */
.L_x_64:
[----:B------:R-:W-:Y:S05]  /*2bf0*/  BSYNC B1 ;  /* 0x0000000000017941 */ /* 0x000fea0003800000 */
.L_x_63:
        /* <DEDUP_REMOVED lines=10> */
.L_x_66:
[----:B------:R-:W-:Y:S05]  /*2ca0*/  BSYNC B1 ;  /* 0x0000000000017941 */ /* 0x000fea0003800000 */
.L_x_65:
        /* <DEDUP_REMOVED lines=10> */
.L_x_68:
[----:B------:R-:W-:Y:S05]  /*2d50*/  BSYNC B1 ;  /* 0x0000000000017941 */ /* 0x000fea0003800000 */
.L_x_67:
        /* <DEDUP_REMOVED lines=9> */
.L_x_70:
[----:B------:R-:W-:Y:S05]  /*2df0*/  BSYNC B1 ;  /* 0x0000000000017941 */ /* 0x000fea0003800000 */
.L_x_69:
        /* <DEDUP_REMOVED lines=9> */
.L_x_72:
[----:B------:R-:W-:Y:S05]  /*2e90*/  BSYNC B1 ;  /* 0x0000000000017941 */ /* 0x000fea0003800000 */
.L_x_71:
        /* <DEDUP_REMOVED lines=10> */
.L_x_74:
[----:B------:R-:W-:Y:S05]  /*2f40*/  BSYNC B1 ;  /* 0x0000000000017941 */ /* 0x000fea0003800000 */
.L_x_73:
        /* <DEDUP_REMOVED lines=10> */
.L_x_76:
[----:B------:R-:W-:Y:S05]  /*2ff0*/  BSYNC B1 ;  /* 0x0000000000017941 */ /* 0x000fea0003800000 */
.L_x_75:
        /* <DEDUP_REMOVED lines=9> */
.L_x_78:
[----:B------:R-:W-:Y:S05]  /*3090*/  BSYNC B1 ;  /* 0x0000000000017941 */ /* 0x000fea0003800000 */
.L_x_77:
        /* <DEDUP_REMOVED lines=9> */
.L_x_80:
[----:B------:R-:W-:Y:S05]  /*3130*/  BSYNC B1 ;  /* 0x0000000000017941 */ /* 0x000fea0003800000 */
.L_x_79:
        /* <DEDUP_REMOVED lines=10> */
.L_x_82:
[----:B------:R-:W-:Y:S05]  /*31e0*/  BSYNC B1 ;  /* 0x0000000000017941 */ /* 0x000fea0003800000 */
.L_x_81:
        /* <DEDUP_REMOVED lines=10> */
.L_x_84:
[----:B------:R-:W-:Y:S05]  /*3290*/  BSYNC B1 ;  /* 0x0000000000017941 */ /* 0x000fea0003800000 */
.L_x_83:
        /* <DEDUP_REMOVED lines=9> */
.L_x_86:
[----:B------:R-:W-:Y:S05]  /*3330*/  BSYNC B1 ;  /* 0x0000000000017941 */ /* 0x000fea0003800000 */
.L_x_85:
        /* <DEDUP_REMOVED lines=9> */
.L_x_88:
[----:B------:R-:W-:Y:S05]  /*33d0*/  BSYNC B1 ;  /* 0x0000000000017941 */ /* 0x000fea0003800000 */
.L_x_87:
        /* <DEDUP_REMOVED lines=10> */
.L_x_90:
[----:B------:R-:W-:Y:S05]  /*3480*/  BSYNC B1 ;  /* 0x0000000000017941 */ /* 0x000fea0003800000 */
.L_x_89:
        /* <DEDUP_REMOVED lines=10> */
.L_x_92:
[----:B------:R-:W-:Y:S05]  /*3530*/  BSYNC B1 ;  /* 0x0000000000017941 */ /* 0x000fea0003800000 */
.L_x_91:
        /* <DEDUP_REMOVED lines=9> */
.L_x_94:
[----:B------:R-:W-:Y:S05]  /*35d0*/  BSYNC B1 ;  /* 0x0000000000017941 */ /* 0x000fea0003800000 */
.L_x_93:
        /* <DEDUP_REMOVED lines=9> */
.L_x_96:
[----:B------:R-:W-:Y:S05]  /*3670*/  BSYNC B1 ;  /* 0x0000000000017941 */ /* 0x000fea0003800000 */
.L_x_95:
        /* <DEDUP_REMOVED lines=10> */
.L_x_98:
[----:B------:R-:W-:Y:S05]  /*3720*/  BSYNC B1 ;  /* 0x0000000000017941 */ /* 0x000fea0003800000 */
.L_x_97:
        /* <DEDUP_REMOVED lines=10> */
.L_x_100:
[----:B------:R-:W-:Y:S05]  /*37d0*/  BSYNC B1 ;  /* 0x0000000000017941 */ /* 0x000fea0003800000 */
.L_x_99:
        /* <DEDUP_REMOVED lines=9> */
.L_x_102:
[----:B------:R-:W-:Y:S05]  /*3870*/  BSYNC B1 ;  /* 0x0000000000017941 */ /* 0x000fea0003800000 */
.L_x_101:
        /* <DEDUP_REMOVED lines=9> */
.L_x_104:
[----:B------:R-:W-:Y:S05]  /*3910*/  BSYNC B1 ;  /* 0x0000000000017941 */ /* 0x000fea0003800000 */
.L_x_103:
        /* <DEDUP_REMOVED lines=10> */
.L_x_106:
[----:B------:R-:W-:Y:S05]  /*39c0*/  BSYNC B1 ;  /* 0x0000000000017941 */ /* 0x000fea0003800000 */
.L_x_105:
        /* <DEDUP_REMOVED lines=10> */
.L_x_108:
[----:B------:R-:W-:Y:S05]  /*3a70*/  BSYNC B1 ;  /* 0x0000000000017941 */ /* 0x000fea0003800000 */
.L_x_107:
        /* <DEDUP_REMOVED lines=9> */
.L_x_110:
[----:B------:R-:W-:Y:S05]  /*3b10*/  BSYNC B1 ;  /* 0x0000000000017941 */ /* 0x000fea0003800000 */
.L_x_109:
        /* <DEDUP_REMOVED lines=9> */
.L_x_112:
[----:B------:R-:W-:Y:S05]  /*3bb0*/  BSYNC B1 ;  /* 0x0000000000017941 */ /* 0x000fea0003800000 */
.L_x_111:
        /* <DEDUP_REMOVED lines=10> */
.L_x_114:
[----:B------:R-:W-:Y:S05]  /*3c60*/  BSYNC B1 ;  /* 0x0000000000017941 */ /* 0x000fea0003800000 */
.L_x_113:
        /* <DEDUP_REMOVED lines=10> */
.L_x_116:
[----:B------:R-:W-:Y:S05]  /*3d10*/  BSYNC B1 ;  /* 0x0000000000017941 */ /* 0x000fea0003800000 */
.L_x_115:
        /* <DEDUP_REMOVED lines=9> */
.L_x_118:
[----:B------:R-:W-:Y:S05]  /*3db0*/  BSYNC B1 ;  /* 0x0000000000017941 */ /* 0x000fea0003800000 */
.L_x_117:
        /* <DEDUP_REMOVED lines=9> */
.L_x_120:
[----:B------:R-:W-:Y:S05]  /*3e50*/  BSYNC B1 ;  /* 0x0000000000017941 */ /* 0x000fea0003800000 */
.L_x_119:
        /* <DEDUP_REMOVED lines=10> */
.L_x_122:
[----:B------:R-:W-:Y:S05]  /*3f00*/  BSYNC B1 ;  /* 0x0000000000017941 */ /* 0x000fea0003800000 */
.L_x_121:
        /* <DEDUP_REMOVED lines=10> */
.L_x_124:
[----:B------:R-:W-:Y:S05]  /*3fb0*/  BSYNC B1 ;  /* 0x0000000000017941 */ /* 0x000fea0003800000 */
.L_x_123:
        /* <DEDUP_REMOVED lines=9> */
.L_x_126:
[----:B------:R-:W-:Y:S05]  /*4050*/  BSYNC B1 ;  /* 0x0000000000017941 */ /* 0x000fea0003800000 */
.L_x_125:
        /* <DEDUP_REMOVED lines=9> */
.L_x_128:
[----:B------:R-:W-:Y:S05]  /*40f0*/  BSYNC B1 ;  /* 0x0000000000017941 */ /* 0x000fea0003800000 */
.L_x_127:
        /* <DEDUP_REMOVED lines=10> */
.L_x_130:
[----:B------:R-:W-:Y:S05]  /*41a0*/  BSYNC B1 ;  /* 0x0000000000017941 */ /* 0x000fea0003800000 */
.L_x_129:
        /* <DEDUP_REMOVED lines=10> */
.L_x_132:
[----:B------:R-:W-:Y:S05]  /*4250*/  BSYNC B1 ;  /* 0x0000000000017941 */ /* 0x000fea0003800000 */
.L_x_131:
        /* <DEDUP_REMOVED lines=9> */
.L_x_134:
[----:B------:R-:W-:Y:S05]  /*42f0*/  BSYNC B1 ;  /* 0x0000000000017941 */ /* 0x000fea0003800000 */
.L_x_133:
        /* <DEDUP_REMOVED lines=9> */
.L_x_136:
[----:B------:R-:W-:Y:S05]  /*4390*/  BSYNC B1 ;  /* 0x0000000000017941 */ /* 0x000fea0003800000 */
.L_x_135:
        /* <DEDUP_REMOVED lines=10> */
.L_x_138:
[----:B------:R-:W-:Y:S05]  /*4440*/  BSYNC B1 ;  /* 0x0000000000017941 */ /* 0x000fea0003800000 */
.L_x_137:
        /* <DEDUP_REMOVED lines=10> */
.L_x_140:
[----:B------:R-:W-:Y:S05]  /*44f0*/  BSYNC B1 ;  /* 0x0000000000017941 */ /* 0x000fea0003800000 */
.L_x_139:
        /* <DEDUP_REMOVED lines=9> */
.L_x_142:
[----:B------:R-:W-:Y:S05]  /*4590*/  BSYNC B1 ;  /* 0x0000000000017941 */ /* 0x000fea0003800000 */
.L_x_141:
        /* <DEDUP_REMOVED lines=9> */
.L_x_144:
[----:B------:R-:W-:Y:S05]  /*4630*/  BSYNC B1 ;  /* 0x0000000000017941 */ /* 0x000fea0003800000 */
.L_x_143:
        /* <DEDUP_REMOVED lines=10> */
.L_x_146:
[----:B------:R-:W-:Y:S05]  /*46e0*/  BSYNC B1 ;  /* 0x0000000000017941 */ /* 0x000fea0003800000 */
.L_x_145:
        /* <DEDUP_REMOVED lines=10> */
.L_x_148:
[----:B------:R-:W-:Y:S05]  /*4790*/  BSYNC B1 ;  /* 0x0000000000017941 */ /* 0x000fea0003800000 */
.L_x_147:
        /* <DEDUP_REMOVED lines=9> */
.L_x_150:
[----:B------:R-:W-:Y:S05]  /*4830*/  BSYNC B1 ;  /* 0x0000000000017941 */ /* 0x000fea0003800000 */
.L_x_149:
        /* <DEDUP_REMOVED lines=9> */
.L_x_152:
[----:B------:R-:W-:Y:S05]  /*48d0*/  BSYNC B1 ;  /* 0x0000000000017941 */ /* 0x000fea0003800000 */
.L_x_151:
        /* <DEDUP_REMOVED lines=10> */
.L_x_154:
[----:B------:R-:W-:Y:S05]  /*4980*/  BSYNC B1 ;  /* 0x0000000000017941 */ /* 0x000fea0003800000 */
.L_x_153:
        /* <DEDUP_REMOVED lines=10> */
.L_x_156:
[----:B------:R-:W-:Y:S05]  /*4a30*/  BSYNC B1 ;  /* 0x0000000000017941 */ /* 0x000fea0003800000 */
.L_x_155:
        /* <DEDUP_REMOVED lines=9> */
.L_x_158:
[----:B------:R-:W-:Y:S05]  /*4ad0*/  BSYNC B1 ;  /* 0x0000000000017941 */ /* 0x000fea0003800000 */
.L_x_157:
        /* <DEDUP_REMOVED lines=9> */
.L_x_160:
[----:B------:R-:W-:Y:S05]  /*4b70*/  BSYNC B1 ;  /* 0x0000000000017941 */ /* 0x000fea0003800000 */
.L_x_159:
        /* <DEDUP_REMOVED lines=10> */
.L_x_162:
[----:B------:R-:W-:Y:S05]  /*4c20*/  BSYNC B1 ;  /* 0x0000000000017941 */ /* 0x000fea0003800000 */
.L_x_161:
        /* <DEDUP_REMOVED lines=10> */
.L_x_164:
[----:B------:R-:W-:Y:S05]  /*4cd0*/  BSYNC B1 ;  /* 0x0000000000017941 */ /* 0x000fea0003800000 */
.L_x_163:
        /* <DEDUP_REMOVED lines=9> */
.L_x_166:
[----:B------:R-:W-:Y:S05]  /*4d70*/  BSYNC B1 ;  /* 0x0000000000017941 */ /* 0x000fea0003800000 */
.L_x_165:
        /* <DEDUP_REMOVED lines=9> */
.L_x_168:
[----:B------:R-:W-:Y:S05]  /*4e10*/  BSYNC B1 ;  /* 0x0000000000017941 */ /* 0x000fea0003800000 */
.L_x_167:
        /* <DEDUP_REMOVED lines=10> */
.L_x_170:
[----:B------:R-:W-:Y:S05]  /*4ec0*/  BSYNC B1 ;  /* 0x0000000000017941 */ /* 0x000fea0003800000 */
.L_x_169:
        /* <DEDUP_REMOVED lines=10> */
.L_x_172:
[----:B------:R-:W-:Y:S05]  /*4f70*/  BSYNC B1 ;  /* 0x0000000000017941 */ /* 0x000fea0003800000 */
.L_x_171:
        /* <DEDUP_REMOVED lines=9> */
.L_x_174:
[----:B------:R-:W-:Y:S05]  /*5010*/  BSYNC B1 ;  /* 0x0000000000017941 */ /* 0x000fea0003800000 */
.L_x_173:
        /* <DEDUP_REMOVED lines=9> */
.L_x_176:
[----:B------:R-:W-:Y:S05]  /*50b0*/  BSYNC B1 ;  /* 0x0000000000017941 */ /* 0x000fea0003800000 */
.L_x_175:
        /* <DEDUP_REMOVED lines=10> */
.L_x_178:
[----:B------:R-:W-:Y:S05]  /*5160*/  BSYNC B1 ;  /* 0x0000000000017941 */ /* 0x000fea0003800000 */
.L_x_177:
        /* <DEDUP_REMOVED lines=10> */
.L_x_180:
[----:B------:R-:W-:Y:S05]  /*5210*/  BSYNC B1 ;  /* 0x0000000000017941 */ /* 0x000fea0003800000 */
.L_x_179:
        /* <DEDUP_REMOVED lines=9> */
.L_x_182:
[----:B------:R-:W-:Y:S05]  /*52b0*/  BSYNC B1 ;  /* 0x0000000000017941 */ /* 0x000fea0003800000 */
.L_x_181:
        /* <DEDUP_REMOVED lines=9> */
.L_x_184:
[----:B------:R-:W-:Y:S05]  /*5350*/  BSYNC B1 ;  /* 0x0000000000017941 */ /* 0x000fea0003800000 */
.L_x_183:
        /* <DEDUP_REMOVED lines=10> */
.L_x_186:
[----:B------:R-:W-:Y:S05]  /*5400*/  BSYNC B1 ;  /* 0x0000000000017941 */ /* 0x000fea0003800000 */
.L_x_185:
        /* <DEDUP_REMOVED lines=10> */
.L_x_188:
[----:B------:R-:W-:Y:S05]  /*54b0*/  BSYNC B1 ;  /* 0x0000000000017941 */ /* 0x000fea0003800000 */
.L_x_187:
        /* <DEDUP_REMOVED lines=9> */
.L_x_190:
[----:B------:R-:W-:Y:S05]  /*5550*/  BSYNC B1 ;  /* 0x0000000000017941 */ /* 0x000fea0003800000 */
.L_x_189:
        /* <DEDUP_REMOVED lines=9> */
.L_x_192:
[----:B------:R-:W-:Y:S05]  /*55f0*/  BSYNC B1 ;  /* 0x0000000000017941 */ /* 0x000fea0003800000 */
.L_x_191:
        /* <DEDUP_REMOVED lines=10> */
.L_x_194:
[----:B------:R-:W-:Y:S05]  /*56a0*/  BSYNC B1 ;  /* 0x0000000000017941 */ /* 0x000fea0003800000 */
.L_x_193:
        /* <DEDUP_REMOVED lines=10> */
.L_x_196:
[----:B------:R-:W-:Y:S05]  /*5750*/  BSYNC B1 ;  /* 0x0000000000017941 */ /* 0x000fea0003800000 */
.L_x_195:
        /* <DEDUP_REMOVED lines=9> */
.L_x_198:
[----:B------:R-:W-:Y:S05]  /*57f0*/  BSYNC B1 ;  /* 0x0000000000017941 */ /* 0x000fea0003800000 */
.L_x_197:
        /* <DEDUP_REMOVED lines=9> */
.L_x_200:
[----:B------:R-:W-:Y:S05]  /*5890*/  BSYNC B1 ;  /* 0x0000000000017941 */ /* 0x000fea0003800000 */
.L_x_199:
        /* <DEDUP_REMOVED lines=10> */
.L_x_202:
[----:B------:R-:W-:Y:S05]  /*5940*/  BSYNC B1 ;  /* 0x0000000000017941 */ /* 0x000fea0003800000 */
.L_x_201:
        /* <DEDUP_REMOVED lines=10> */
.L_x_204:
[----:B------:R-:W-:Y:S05]  /*59f0*/  BSYNC B1 ;  /* 0x0000000000017941 */ /* 0x000fea0003800000 */
.L_x_203:
        /* <DEDUP_REMOVED lines=9> */
.L_x_206:
[----:B------:R-:W-:Y:S05]  /*5a90*/  BSYNC B1 ;  /* 0x0000000000017941 */ /* 0x000fea0003800000 */
.L_x_205:
        /* <DEDUP_REMOVED lines=9> */
.L_x_208:
[----:B------:R-:W-:Y:S05]  /*5b30*/  BSYNC B1 ;  /* 0x0000000000017941 */ /* 0x000fea0003800000 */
.L_x_207:
        /* <DEDUP_REMOVED lines=10> */
.L_x_210:
[----:B------:R-:W-:Y:S05]  /*5be0*/  BSYNC B1 ;  /* 0x0000000000017941 */ /* 0x000fea0003800000 */
.L_x_209:
        /* <DEDUP_REMOVED lines=10> */
.L_x_212:
[----:B------:R-:W-:Y:S05]  /*5c90*/  BSYNC B1 ;  /* 0x0000000000017941 */ /* 0x000fea0003800000 */
.L_x_211:
        /* <DEDUP_REMOVED lines=9> */
.L_x_214:
[----:B------:R-:W-:Y:S05]  /*5d30*/  BSYNC B1 ;  /* 0x0000000000017941 */ /* 0x000fea0003800000 */
.L_x_213:
        /* <DEDUP_REMOVED lines=9> */
.L_x_216:
[----:B------:R-:W-:Y:S05]  /*5dd0*/  BSYNC B1 ;  /* 0x0000000000017941 */ /* 0x000fea0003800000 */
.L_x_215:
        /* <DEDUP_REMOVED lines=10> */
.L_x_218:
[----:B------:R-:W-:Y:S05]  /*5e80*/  BSYNC B1 ;  /* 0x0000000000017941 */ /* 0x000fea0003800000 */
.L_x_217:
        /* <DEDUP_REMOVED lines=10> */
.L_x_220:
[----:B------:R-:W-:Y:S05]  /*5f30*/  BSYNC B1 ;  /* 0x0000000000017941 */ /* 0x000fea0003800000 */
.L_x_219:
        /* <DEDUP_REMOVED lines=9> */
.L_x_222:
[----:B------:R-:W-:Y:S05]  /*5fd0*/  BSYNC B1 ;  /* 0x0000000000017941 */ /* 0x000fea0003800000 */
.L_x_221:
        /* <DEDUP_REMOVED lines=9> */
.L_x_224:
[----:B------:R-:W-:Y:S05]  /*6070*/  BSYNC B1 ;  /* 0x0000000000017941 */ /* 0x000fea0003800000 */
.L_x_223:
        /* <DEDUP_REMOVED lines=10> */
.L_x_226:
[----:B------:R-:W-:Y:S05]  /*6120*/  BSYNC B1 ;  /* 0x0000000000017941 */ /* 0x000fea0003800000 */
.L_x_225:
        /* <DEDUP_REMOVED lines=10> */
.L_x_228:
[----:B------:R-:W-:Y:S05]  /*61d0*/  BSYNC B1 ;  /* 0x0000000000017941 */ /* 0x000fea0003800000 */
.L_x_227:
        /* <DEDUP_REMOVED lines=9> */
.L_x_230:
[----:B------:R-:W-:Y:S05]  /*6270*/  BSYNC B1 ;  /* 0x0000000000017941 */ /* 0x000fea0003800000 */
.L_x_229:
        /* <DEDUP_REMOVED lines=9> */
.L_x_232:
[----:B------:R-:W-:Y:S05]  /*6310*/  BSYNC B1 ;  /* 0x0000000000017941 */ /* 0x000fea0003800000 */
.L_x_231:
        /* <DEDUP_REMOVED lines=10> */
.L_x_234:
[----:B------:R-:W-:Y:S05]  /*63c0*/  BSYNC B1 ;  /* 0x0000000000017941 */ /* 0x000fea0003800000 */
.L_x_233:
        /* <DEDUP_REMOVED lines=10> */
.L_x_236:
[----:B------:R-:W-:Y:S05]  /*6470*/  BSYNC B1 ;  /* 0x0000000000017941 */ /* 0x000fea0003800000 */
.L_x_235:
        /* <DEDUP_REMOVED lines=9> */
.L_x_238:
[----:B------:R-:W-:Y:S05]  /*6510*/  BSYNC B1 ;  /* 0x0000000000017941 */ /* 0x000fea0003800000 */
.L_x_237:
        /* <DEDUP_REMOVED lines=9> */
.L_x_240:
[----:B------:R-:W-:Y:S05]  /*65b0*/  BSYNC B1 ;  /* 0x0000000000017941 */ /* 0x000fea0003800000 */
.L_x_239:
        /* <DEDUP_REMOVED lines=10> */
.L_x_242:
[----:B------:R-:W-:Y:S05]  /*6660*/  BSYNC B1 ;  /* 0x0000000000017941 */ /* 0x000fea0003800000 */
.L_x_241:
        /* <DEDUP_REMOVED lines=10> */
.L_x_244:
[----:B------:R-:W-:Y:S05]  /*6710*/  BSYNC B1 ;  /* 0x0000000000017941 */ /* 0x000fea0003800000 */
.L_x_243:
        /* <DEDUP_REMOVED lines=9> */
.L_x_246:
[----:B------:R-:W-:Y:S05]  /*67b0*/  BSYNC B1 ;  /* 0x0000000000017941 */ /* 0x000fea0003800000 */
.L_x_245:
        /* <DEDUP_REMOVED lines=9> */
.L_x_248:
[----:B------:R-:W-:Y:S05]  /*6850*/  BSYNC B1 ;  /* 0x0000000000017941 */ /* 0x000fea0003800000 */
.L_x_247:
        /* <DEDUP_REMOVED lines=10> */
.L_x_250:
[----:B------:R-:W-:Y:S05]  /*6900*/  BSYNC B1 ;  /* 0x0000000000017941 */ /* 0x000fea0003800000 */
.L_x_249:
        /* <DEDUP_REMOVED lines=10> */
.L_x_252:
[----:B------:R-:W-:Y:S05]  /*69b0*/  BSYNC B1 ;  /* 0x0000000000017941 */ /* 0x000fea0003800000 */
.L_x_251:
        /* <DEDUP_REMOVED lines=9> */
.L_x_254:
[----:B------:R-:W-:Y:S05]  /*6a50*/  BSYNC B1 ;  /* 0x0000000000017941 */ /* 0x000fea0003800000 */
.L_x_253:
        /* <DEDUP_REMOVED lines=9> */
.L_x_256:
[----:B------:R-:W-:Y:S05]  /*6af0*/  BSYNC B1 ;  /* 0x0000000000017941 */ /* 0x000fea0003800000 */
.L_x_255:
        /* <DEDUP_REMOVED lines=10> */
.L_x_258:
[----:B------:R-:W-:Y:S05]  /*6ba0*/  BSYNC B1 ;  /* 0x0000000000017941 */ /* 0x000fea0003800000 */
.L_x_257:
        /* <DEDUP_REMOVED lines=10> */
.L_x_260:
[----:B------:R-:W-:Y:S05]  /*6c50*/  BSYNC B1 ;  /* 0x0000000000017941 */ /* 0x000fea0003800000 */
.L_x_259:
        /* <DEDUP_REMOVED lines=9> */
.L_x_262:
[----:B------:R-:W-:Y:S05]  /*6cf0*/  BSYNC B1 ;  /* 0x0000000000017941 */ /* 0x000fea0003800000 */
.L_x_261:
        /* <DEDUP_REMOVED lines=9> */
.L_x_264:
[----:B------:R-:W-:Y:S05]  /*6d90*/  BSYNC B1 ;  /* 0x0000000000017941 */ /* 0x000fea0003800000 */
.L_x_263:
        /* <DEDUP_REMOVED lines=10> */
.L_x_266:
[----:B------:R-:W-:Y:S05]  /*6e40*/  BSYNC B1 ;  /* 0x0000000000017941 */ /* 0x000fea0003800000 */
.L_x_265:
        /* <DEDUP_REMOVED lines=10> */
.L_x_268:
[----:B------:R-:W-:Y:S05]  /*6ef0*/  BSYNC B1 ;  /* 0x0000000000017941 */ /* 0x000fea0003800000 */
.L_x_267:
        /* <DEDUP_REMOVED lines=9> */
.L_x_270:
[----:B------:R-:W-:Y:S05]  /*6f90*/  BSYNC B1 ;  /* 0x0000000000017941 */ /* 0x000fea0003800000 */
.L_x_269:
        /* <DEDUP_REMOVED lines=9> */
.L_x_272:
[----:B------:R-:W-:Y:S05]  /*7030*/  BSYNC B1 ;  /* 0x0000000000017941 */ /* 0x000fea0003800000 */
.L_x_271:
        /* <DEDUP_REMOVED lines=10> */
.L_x_274:
[----:B------:R-:W-:Y:S05]  /*70e0*/  BSYNC B1 ;  /* 0x0000000000017941 */ /* 0x000fea0003800000 */
.L_x_273:
        /* <DEDUP_REMOVED lines=10> */
.L_x_276:
[----:B------:R-:W-:Y:S05]  /*7190*/  BSYNC B1 ;  /* 0x0000000000017941 */ /* 0x000fea0003800000 */
.L_x_275:
        /* <DEDUP_REMOVED lines=9> */
.L_x_278:
[----:B------:R-:W-:Y:S05]  /*7230*/  BSYNC B1 ;  /* 0x0000000000017941 */ /* 0x000fea0003800000 */
.L_x_277:
        /* <DEDUP_REMOVED lines=9> */
.L_x_280:
[----:B------:R-:W-:Y:S05]  /*72d0*/  BSYNC B1 ;  /* 0x0000000000017941 */ /* 0x000fea0003800000 */
.L_x_279:
        /* <DEDUP_REMOVED lines=10> */
.L_x_282:
[----:B------:R-:W-:Y:S05]  /*7380*/  BSYNC B1 ;  /* 0x0000000000017941 */ /* 0x000fea0003800000 */
.L_x_281:
        /* <DEDUP_REMOVED lines=10> */
.L_x_284:
[----:B------:R-:W-:Y:S05]  /*7430*/  BSYNC B1 ;  /* 0x0000000000017941 */ /* 0x000fea0003800000 */
.L_x_283:
[----:B01--45:R-:W-:Y:S01]  /*7440*/  IMAD.U32 R6, R152, 0x10000, RZ ;  /* 0x0001000098067824 */ /* 0x033fe200078e00ff */
        /* <DEDUP_REMOVED lines=8> */
.L_x_286:
[----:B------:R-:W-:Y:S05]  /*74d0*/  BSYNC B1 ;  /* 0x0000000000017941 */ /* 0x000fea0003800000 */
.L_x_285:
[----:B0-2--5:R-:W-:Y:S01]  /*74e0*/  IMAD.U32 R4, R152, 0x10000, RZ ;  /* 0x0001000098047824 */ /* 0x025fe200078e00ff */
[----:B------:R-:W-:Y:S01]  /*74f0*/  ISETP.GT.AND P1, PT, R0, 0x8, P1 ;  /* 0x000000080000780c */ /* 0x000fe20000f24270 */
[----:B------:R-:W-:Y:S01]  /*7500*/  @P0 IMAD.MOV.U32 R5, RZ, RZ, R11 ;  /* 0x000000ffff050224 */ /* 0x000fe200078e000b */
[----:B------:R-:W-:Y:S01]  /*7510*/  BSSY B1, `(.L_x_287) ;  /* 0x0000008000017945 */ /* 0x000fe20003800000 */
[----:B------:R-:W-:Y:S01]  /*7520*/  FMUL R3, R4, R155 ;  /* 0x0000009b04037220 */ /* 0x000fe20000400000 */
[----:B------:R-:W-:-:S03]  /*7530*/  @P0 IMAD.MOV.U32 R4, RZ, RZ, R10 ;  /* 0x000000ffff040224 */ /* 0x000fc600078e000a */
[----:B------:R-:W-:-:S05]  /*7540*/  FFMA R3, R150, R154, R3 ;  /* 0x0000009a96037223 */ /* 0x000fca0000000003 */
[----:B------:R-:W-:-:S05]  /*7550*/  F2FP.BF16.F32.PACK_AB R3, RZ, R3 ;  /* 0x00000003ff03723e */ /* 0x000fca00000010ff */
[----:B------:R0:W-:Y:S01]  /*7560*/  @P0 STG.E.U16 desc[UR36][R4.64+0x1f0], R3 ;  /* 0x0001f00304000986 */ /* 0x0001e2000c101524 */
[----:B------:R-:W-:Y:S05]  /*7570*/  @!P1 BRA `(.L_x_288) ;  /* 0x0000000000049947 */ /* 0x000fea0003800000 */
[----:B------:R2:W5:Y:S02]  /*7580*/  LDG.E.LTC128B.U16 R152, desc[UR36][R8.64+0x1f2] ;  /* 0x0001f22408987981 */ /* 0x000564000c1e1520 */
.L_x_288:
[----:B------:R-:W-:Y:S05]  /*7590*/  BSYNC B1 ;  /* 0x0000000000017941 */ /* 0x000fea0003800000 */
.L_x_287:
[----:B------:R-:W-:Y:S05]  /*75a0*/  @!P1 BRA `(.L_x_289) ;  /* 0x0000002400309947 */ /* 0x000fea0003800000 */
[----:B-----5:R-:W-:-:S04]  /*75b0*/  IMAD.U32 R152, R152, 0x10000, RZ ;  /* 0x0001000098987824 */ /* 0x020fc800078e00ff */
[----:B------:R-:W-:-:S04]  /*75c0*/  FMUL R152, R152, R155 ;  /* 0x0000009b98987220 */ /* 0x000fc80000400000 */
[----:B------:R-:W-:-:S05]  /*75d0*/  FFMA R152, R151, R154, R152 ;  /* 0x0000009a97987223 */ /* 0x000fca0000000098 */
[----:B------:R-:W-:-:S05]  /*75e0*/  F2FP.BF16.F32.PACK_AB R152, RZ, R152 ;  /* 0x00000098ff98723e */ /* 0x000fca00000010ff */
[----:B------:R4:W-:Y:S01]  /*75f0*/  STG.E.U16 desc[UR36][R10.64+0x1f2], R152 ;  /* 0x0001f2980a007986 */ /* 0x0009e2000c101524 */
[----:B------:R-:W-:Y:S05]  /*7600*/  BRA `(.L_x_289) ;  /* 0x0000002400187947 */ /* 0x000fea0003800000 */
.L_x_36:
[----:B------:R-:W-:Y:S01]  /*7610*/  ISETP.GT.AND P2, PT, R3, 0x1, PT ;  /* 0x000000010300780c */ /* 0x000fe20003f44270 */
[----:B------:R-:W-:Y:S01]  /*7620*/  ULDC.64 UR4, c[0x0][0x5c0] ;  /* 0x0001700000047ab9 */ /* 0x000fe20000000a00 */
[-C--:B------:R-:W-:Y:S01]  /*7630*/  FMUL R24, R24, R154.reuse ;  /* 0x0000009a18187220 */ /* 0x080fe20000400000 */
[-C--:B------:R-:W-:Y:S01]  /*7640*/  FMUL R25, R25, R154.reuse ;  /* 0x0000009a19197220 */ /* 0x080fe20000400000 */
[----:B------:R-:W-:Y:S01]  /*7650*/  ISETP.GT.AND P1, PT, R0, RZ, P2 ;  /* 0x000000ff0000720c */ /* 0x000fe20001724270 */
[-C--:B------:R-:W-:Y:S01]  /*7660*/  FMUL R26, R26, R154.reuse ;  /* 0x0000009a1a1a7220 */ /* 0x080fe20000400000 */
[----:B------:R-:W-:Y:S01]  /*7670*/  LEA R4, P4, R160, UR4, 0x1 ;  /* 0x00000004a0047c11 */ /* 0x000fe2000f8808ff */
[----:B------:R-:W-:Y:S01]  /*7680*/  FMUL R27, R27, R154 ;  /* 0x0000009a1b1b7220 */ /* 0x000fe20000400000 */
[----:B------:R-:W-:Y:S01]  /*7690*/  F2FP.BF16.F32.PACK_AB R24, RZ, R24 ;  /* 0x00000018ff18723e */ /* 0x000fe200000010ff */
[-C--:B------:R-:W-:Y:S01]  /*76a0*/  FMUL R28, R28, R154.reuse ;  /* 0x0000009a1c1c7220 */ /* 0x080fe20000400000 */
[----:B------:R-:W-:Y:S01]  /*76b0*/  LEA.HI.X R5, R160, UR5, R171, 0x1, P4 ;  /* 0x00000005a0057c11 */ /* 0x000fe2000a0f0cab */
[-C--:B------:R-:W-:Y:S01]  /*76c0*/  FMUL R29, R29, R154.reuse ;  /* 0x0000009a1d1d7220 */ /* 0x080fe20000400000 */
[----:B------:R-:W-:Y:S01]  /*76d0*/  F2FP.BF16.F32.PACK_AB R25, RZ, R25 ;  /* 0x00000019ff19723e */ /* 0x000fe200000010ff */
[-C--:B------:R-:W-:Y:S01]  /*76e0*/  FMUL R30, R30, R154.reuse ;  /* 0x0000009a1e1e7220 */ /* 0x080fe20000400000 */
[----:B------:R-:W-:Y:S01]  /*76f0*/  ISETP.GT.AND P2, PT, R0, 0x8, P2 ;  /* 0x000000080000780c */ /* 0x000fe20001744270 */
[----:B------:R-:W-:Y:S01]  /*7700*/  @P3 STG.E.U16 desc[UR36][R4.64], R24 ;  /* 0x0000001804003986 */ /* 0x000fe2000c101524 */
[C---:B------:R-:W-:Y:S01]  /*7710*/  SHF.L.U64.HI R11, R10.reuse, 0x4, R11 ;  /* 0x000000040a0b7819 */ /* 0x040fe2000001020b */
[----:B------:R-:W-:Y:S01]  /*7720*/  FMUL R31, R31, R154 ;  /* 0x0000009a1f1f7220 */ /* 0x000fe20000400000 */
[----:B------:R-:W-:Y:S01]  /*7730*/  LEA R6, P3, R10, R4, 0x4 ;  /* 0x000000040a067211 */ /* 0x000fe200078620ff */
[----:B------:R-:W-:Y:S01]  /*7740*/  @P1 STG.E.U16 desc[UR36][R4.64+0x2], R25 ;  /* 0x0000021904001986 */ /* 0x000fe2000c101524 */
[----:B------:R-:W-:Y:S01]  /*7750*/  ISETP.GT.AND P1, PT, R0, 0x8, P0 ;  /* 0x000000080000780c */ /* 0x000fe20000724270 */
[----:B------:R-:W-:Y:S01]  /*7760*/  FMUL R32, R32, R154 ;  /* 0x0000009a20207220 */ /* 0x000fe20000400000 */
[----:B------:R-:W-:Y:S01]  /*7770*/  F2FP.BF16.F32.PACK_AB R26, RZ, R26 ;  /* 0x0000001aff1a723e */ /* 0x000fe200000010ff */
[----:B------:R-:W-:Y:S01]  /*7780*/  IMAD.X R7, R11, 0x1, R5, P3 ;  /* 0x000000010b077824 */ /* 0x000fe200018e0605 */
[----:B------:R-:W-:Y:S01]  /*7790*/  F2FP.BF16.F32.PACK_AB R27, RZ, R27 ;  /* 0x0000001bff1b723e */ /* 0x000fe200000010ff */
[-C--:B------:R-:W-:Y:S01]  /*77a0*/  FMUL R33, R33, R154.reuse ;  /* 0x0000009a21217220 */ /* 0x080fe20000400000 */
[----:B------:R-:W-:Y:S01]  /*77b0*/  ISETP.GT.AND P0, PT, R3, 0x8, PT ;  /* 0x000000080300780c */ /* 0x000fe20003f04270 */
[----:B------:R-:W-:Y:S01]  /*77c0*/  FMUL R34, R34, R154 ;  /* 0x0000009a22227220 */ /* 0x000fe20000400000 */
[----:B------:R-:W-:Y:S01]  /*77d0*/  F2FP.BF16.F32.PACK_AB R28, RZ, R28 ;  /* 0x0000001cff1c723e */ /* 0x000fe200000010ff */
[-C--:B------:R-:W-:Y:S01]  /*77e0*/  FMUL R35, R35, R154.reuse ;  /* 0x0000009a23237220 */ /* 0x080fe20000400000 */
[----:B------:R-:W-:Y:S01]  /*77f0*/  ISETP.GT.AND P4, PT, R0, RZ, P0 ;  /* 0x000000ff0000720c */ /* 0x000fe20000784270 */
[-C--:B------:R-:W-:Y:S01]  /*7800*/  FMUL R36, R36, R154.reuse ;  /* 0x0000009a24247220 */ /* 0x080fe20000400000 */
[----:B------:R-:W-:Y:S01]  /*7810*/  F2FP.BF16.F32.PACK_AB R29, RZ, R29 ;  /* 0x0000001dff1d723e */ /* 0x000fe200000010ff */
[----:B------:R-:W-:Y:S01]  /*7820*/  @P1 STG.E.U16 desc[UR36][R6.64], R26 ;  /* 0x0000001a06001986 */ /* 0x000fe2000c101524 */
[----:B------:R-:W-:Y:S01]  /*7830*/  ISETP.GT.AND P1, PT, R0, 0x8, P0 ;  /* 0x000000080000780c */ /* 0x000fe20000724270 */
[----:B------:R-:W-:Y:S01]  /*7840*/  FMUL R37, R37, R154 ;  /* 0x0000009a25257220 */ /* 0x000fe20000400000 */
[----:B------:R-:W-:Y:S01]  /*7850*/  F2FP.BF16.F32.PACK_AB R30, RZ, R30 ;  /* 0x0000001eff1e723e */ /* 0x000fe200000010ff */
[----:B------:R-:W-:Y:S01]  /*7860*/  @P2 STG.E.U16 desc[UR36][R6.64+0x2], R27 ;  /* 0x0000021b06002986 */ /* 0x000fe2000c101524 */
[----:B------:R-:W-:Y:S01]  /*7870*/  ISETP.GT.AND P2, PT, R3, 0x9, PT ;  /* 0x000000090300780c */ /* 0x000fe20003f44270 */
[-C--:B------:R-:W-:Y:S01]  /*7880*/  FMUL R38, R38, R154.reuse ;  /* 0x0000009a26267220 */ /* 0x080fe20000400000 */
[----:B------:R-:W-:Y:S01]  /*7890*/  F2FP.BF16.F32.PACK_AB R31, RZ, R31 ;  /* 0x0000001fff1f723e */ /* 0x000fe200000010ff */
[-C--:B------:R-:W-:Y:S01]  /*78a0*/  FMUL R39, R39, R154.reuse ;  /* 0x0000009a27277220 */ /* 0x080fe20000400000 */
[C---:B------:R-:W-:Y:S01]  /*78b0*/  ISETP.GT.AND P3, PT, R0.reuse, RZ, P2 ;  /* 0x000000ff0000720c */ /* 0x040fe20001764270 */
[----:B------:R-:W-:Y:S01]  /*78c0*/  @P4 STG.E.U16 desc[UR36][R4.64+0x10], R28 ;  /* 0x0000101c04004986 */ /* 0x000fe2000c101524 */
[----:B------:R-:W-:Y:S01]  /*78d0*/  ISETP.GT.AND P2, PT, R0, 0x8, P2 ;  /* 0x000000080000780c */ /* 0x000fe20001744270 */
        /* <DEDUP_REMOVED lines=8> */
[----:B------:R-:W-:Y:S01]  /*7960*/  FMUL R44, R44, R154 ;  /* 0x0000009a2c2c7220 */ /* 0x000fe20000400000 */
[----:B------:R-:W-:Y:S01]  /*7970*/  F2FP.BF16.F32.PACK_AB R34, RZ, R34 ;  /* 0x00000022ff22723e */ /* 0x000fe200000010ff */
[----:B------:R-:W-:Y:S01]  /*7980*/  @P3 STG.E.U16 desc[UR36][R4.64+0x12], R29 ;  /* 0x0000121d04003986 */ /* 0x000fe2000c101524 */
[----:B------:R-:W-:Y:S01]  /*7990*/  ISETP.GT.AND P3, PT, R3, 0x11, PT ;  /* 0x000000110300780c */ /* 0x000fe20003f64270 */
[-C--:B------:R-:W-:Y:S01]  /*79a0*/  FMUL R45, R45, R154.reuse ;  /* 0x0000009a2d2d7220 */ /* 0x080fe20000400000 */
[----:B------:R-:W-:Y:S01]  /*79b0*/  F2FP.BF16.F32.PACK_AB R35, RZ, R35 ;  /* 0x00000023ff23723e */ /* 0x000fe200000010ff */
[----:B------:R-:W-:Y:S01]  /*79c0*/  @P1 STG.E.U16 desc[UR36][R6.64+0x10], R30 ;  /* 0x0000101e06001986 */ /* 0x000fe2000c101524 */
[----:B------:R-:W-:Y:S01]  /*79d0*/  ISETP.GT.AND P1, PT, R0, 0x8, P0 ;  /* 0x000000080000780c */ /* 0x000fe20000724270 */
[-C--:B------:R-:W-:Y:S01]  /*79e0*/  FMUL R46, R46, R154.reuse ;  /* 0x0000009a2e2e7220 */ /* 0x080fe20000400000 */
[----:B------:R-:W-:Y:S01]  /*79f0*/  ISETP.GT.AND P0, PT, R3, 0x18, PT ;  /* 0x000000180300780c */ /* 0x000fe20003f04270 */
[----:B------:R-:W-:Y:S01]  /*7a00*/  @P2 STG.E.U16 desc[UR36][R6.64+0x12], R31 ;  /* 0x0000121f06002986 */ /* 0x000fe2000c101524 */
[C---:B------:R-:W-:Y:S01]  /*7a10*/  ISETP.GT.AND P2, PT, R0.reuse, RZ, P3 ;  /* 0x000000ff0000720c */ /* 0x040fe20001f44270 */
[-C--:B------:R-:W-:Y:S01]  /*7a20*/  FMUL R47, R47, R154.reuse ;  /* 0x0000009a2f2f7220 */ /* 0x080fe20000400000 */
[C---:B------:R-:W-:Y:S01]  /*7a30*/  ISETP.GT.AND P3, PT, R0.reuse, 0x8, P3 ;  /* 0x000000080000780c */ /* 0x040fe20001f64270 */
[----:B------:R-:W-:Y:S01]  /*7a40*/  @P4 STG.E.U16 desc[UR36][R4.64+0x20], R32 ;  /* 0x0000202004004986 */ /* 0x000fe2000c101524 */
[----:B------:R-:W-:Y:S01]  /*7a50*/  ISETP.GT.AND P4, PT, R0, RZ, P0 ;  /* 0x000000ff0000720c */ /* 0x000fe20000784270 */
[----:B------:R-:W-:Y:S01]  /*7a60*/  FMUL R48, R48, R154 ;  /* 0x0000009a30307220 */ /* 0x000fe20000400000 */
[----:B------:R-:W-:Y:S01]  /*7a70*/  F2FP.BF16.F32.PACK_AB R36, RZ, R36 ;  /* 0x00000024ff24723e */ /* 0x000fe200000010ff */
[-C--:B------:R-:W-:Y:S01]  /*7a80*/  FMUL R49, R49, R154.reuse ;  /* 0x0000009a31317220 */ /* 0x080fe20000400000 */
[----:B------:R-:W-:Y:S01]  /*7a90*/  F2FP.BF16.F32.PACK_AB R37, RZ, R37 ;  /* 0x00000025ff25723e */ /* 0x000fe200000010ff */
[----:B------:R-:W-:Y:S01]  /*7aa0*/  FMUL R50, R50, R154 ;  /* 0x0000009a32327220 */ /* 0x000fe20000400000 */
[----:B------:R-:W-:Y:S01]  /*7ab0*/  F2FP.BF16.F32.PACK_AB R38, RZ, R38 ;  /* 0x00000026ff26723e */ /* 0x000fe200000010ff */
[----:B------:R-:W-:Y:S01]  /*7ac0*/  FMUL R51, R51, R154 ;  /* 0x0000009a33337220 */ /* 0x000fe20000400000 */
[----:B------:R-:W-:Y:S01]  /*7ad0*/  F2FP.BF16.F32.PACK_AB R39, RZ, R39 ;  /* 0x00000027ff27723e */ /* 0x000fe200000010ff */
[----:B------:R-:W-:Y:S01]  /*7ae0*/  @P2 STG.E.U16 desc[UR36][R4.64+0x22], R33 ;  /* 0x0000222104002986 */ /* 0x000fe2000c101524 */
[----:B------:R-:W-:Y:S01]  /*7af0*/  F2FP.BF16.F32.PACK_AB R40, RZ, R40 ;  /* 0x00000028ff28723e */ /* 0x000fe200000010ff */
[-C--:B------:R-:W-:Y:S01]  /*7b00*/  FMUL R52, R52, R154.reuse ;  /* 0x0000009a34347220 */ /* 0x080fe20000400000 */
[----:B------:R-:W-:Y:S01]  /*7b10*/  F2FP.BF16.F32.PACK_AB R41, RZ, R41 ;  /* 0x00000029ff29723e */ /* 0x000fe200000010ff */
[----:B------:R-:W-:Y:S01]  /*7b20*/  @P1 STG.E.U16 desc[UR36][R6.64+0x20], R34 ;  /* 0x0000202206001986 */ /* 0x000fe2000c101524 */
[----:B------:R-:W-:Y:S01]  /*7b30*/  ISETP.GT.AND P1, PT, R0, 0x8, P0 ;  /* 0x000000080000780c */ /* 0x000fe20000724270 */
[-C--:B------:R-:W-:Y:S01]  /*7b40*/  FMUL R53, R53, R154.reuse ;  /* 0x0000009a35357220 */ /* 0x080fe20000400000 */
[C---:B------:R-:W-:Y:S01]  /*7b50*/  ISETP.GT.AND P0, PT, R3.reuse, 0x20, PT ;  /* 0x000000200300780c */ /* 0x040fe20003f04270 */
[----:B------:R-:W-:Y:S01]  /*7b60*/  @P3 STG.E.U16 desc[UR36][R6.64+0x22], R35 ;  /* 0x0000222306003986 */ /* 0x000fe2000c101524 */
[----:B------:R-:W-:Y:S01]  /*7b70*/  ISETP.GT.AND P3, PT, R3, 0x19, PT ;  /* 0x000000190300780c */ /* 0x000fe20003f64270 */
[----:B------:R-:W-:Y:S01]  /*7b80*/  FMUL R54, R54, R154 ;  /* 0x0000009a36367220 */ /* 0x000fe20000400000 */
[----:B------:R-:W-:Y:S01]  /*7b90*/  F2FP.BF16.F32.PACK_AB R42, RZ, R42 ;  /* 0x0000002aff2a723e */ /* 0x000fe200000010ff */
[----:B------:R-:W-:Y:S01]  /*7ba0*/  @P4 STG.E.U16 desc[UR36][R4.64+0x30], R36 ;  /* 0x0000302404004986 */ /* 0x000fe2000c101524 */
[C---:B------:R-:W-:Y:S01]  /*7bb0*/  ISETP.GT.AND P2, PT, R0.reuse, RZ, P3 ;  /* 0x000000ff0000720c */ /* 0x040fe20001f44270 */
[-C--:B------:R-:W-:Y:S01]  /*7bc0*/  FMUL R55, R55, R154.reuse ;  /* 0x0000009a37377220 */ /* 0x080fe20000400000 */
[----:B------:R-:W-:Y:S01]  /*7bd0*/  ISETP.GT.AND P3, PT, R0, 0x8, P3 ;  /* 0x000000080000780c */ /* 0x000fe20001f64270 */
[-C--:B------:R-:W-:Y:S01]  /*7be0*/  FMUL R56, R56, R154.reuse ;  /* 0x0000009a38387220 */ /* 0x080fe20000400000 */
[----:B------:R-:W-:Y:S01]  /*7bf0*/  ISETP.GT.AND P4, PT, R0, RZ, P0 ;  /* 0x000000ff0000720c */ /* 0x000fe20000784270 */
[-C--:B------:R-:W-:Y:S01]  /*7c00*/  FMUL R57, R57, R154.reuse ;  /* 0x0000009a39397220 */ /* 0x080fe20000400000 */
[----:B------:R-:W-:Y:S01]  /*7c10*/  F2FP.BF16.F32.PACK_AB R43, RZ, R43 ;  /* 0x0000002bff2b723e */ /* 0x000fe200000010ff */
[----:B------:R-:W-:Y:S01]  /*7c20*/  FMUL R58, R58, R154 ;  /* 0x0000009a3a3a7220 */ /* 0x000fe20000400000 */
[----:B------:R-:W-:Y:S01]  /*7c30*/  F2FP.BF16.F32.PACK_AB R44, RZ, R44 ;  /* 0x0000002cff2c723e */ /* 0x000fe200000010ff */
[-C--:B------:R-:W-:Y:S01]  /*7c40*/  FMUL R59, R59, R154.reuse ;  /* 0x0000009a3b3b7220 */ /* 0x080fe20000400000 */
[----:B------:R-:W-:Y:S01]  /*7c50*/  F2FP.BF16.F32.PACK_AB R45, RZ, R45 ;  /* 0x0000002dff2d723e */ /* 0x000fe200000010ff */
[----:B------:R-:W-:Y:S01]  /*7c60*/  FMUL R60, R60, R154 ;  /* 0x0000009a3c3c7220 */ /* 0x000fe20000400000 */
[----:B------:R-:W-:Y:S01]  /*7c70*/  F2FP.BF16.F32.PACK_AB R46, RZ, R46 ;  /* 0x0000002eff2e723e */ /* 0x000fe200000010ff */
[----:B------:R-:W-:Y:S01]  /*7c80*/  @P2 STG.E.U16 desc[UR36][R4.64+0x32], R37 ;  /* 0x0000322504002986 */ /* 0x000fe2000c101524 */
[----:B------:R-:W-:Y:S01]  /*7c90*/  F2FP.BF16.F32.PACK_AB R47, RZ, R47 ;  /* 0x0000002fff2f723e */ /* 0x000fe200000010ff */
[----:B------:R-:W-:Y:S01]  /*7ca0*/  FMUL R61, R61, R154 ;  /* 0x0000009a3d3d7220 */ /* 0x000fe20000400000 */
[----:B------:R-:W-:Y:S01]  /*7cb0*/  F2FP.BF16.F32.PACK_AB R48, RZ, R48 ;  /* 0x00000030ff30723e */ /* 0x000fe200000010ff */
[----:B------:R-:W-:Y:S01]  /*7cc0*/  @P1 STG.E.U16 desc[UR36][R6.64+0x30], R38 ;  /* 0x0000302606001986 */ /* 0x000fe2000c101524 */
[----:B------:R-:W-:Y:S01]  /*7cd0*/  ISETP.GT.AND P1, PT, R0, 0x8, P0 ;  /* 0x000000080000780c */ /* 0x000fe20000724270 */
[-C--:B------:R-:W-:Y:S01]  /*7ce0*/  FMUL R62, R62, R154.reuse ;  /* 0x0000009a3e3e7220 */ /* 0x080fe20000400000 */
[C---:B------:R-:W-:Y:S01]  /*7cf0*/  ISETP.GT.AND P0, PT, R3.reuse, 0x28, PT ;  /* 0x000000280300780c */ /* 0x040fe20003f04270 */
[----:B------:R-:W-:Y:S01]  /*7d00*/  @P3 STG.E.U16 desc[UR36][R6.64+0x32], R39 ;  /* 0x0000322706003986 */ /* 0x000fe2000c101524 */
[----:B------:R-:W-:Y:S01]  /*7d10*/  ISETP.GT.AND P3, PT, R3, 0x21, PT ;  /* 0x000000210300780c */ /* 0x000fe20003f64270 */
[-C--:B------:R-:W-:Y:S01]  /*7d20*/  FMUL R63, R63, R154.reuse ;  /* 0x0000009a3f3f7220 */ /* 0x080fe20000400000 */
[----:B------:R-:W-:Y:S01]  /*7d30*/  F2FP.BF16.F32.PACK_AB R49, RZ, R49 ;  /* 0x00000031ff31723e */ /* 0x000fe200000010ff */
[----:B------:R-:W-:Y:S01]  /*7d40*/  @P4 STG.E.U16 desc[UR36][R4.64+0x40], R40 ;  /* 0x0000402804004986 */ /* 0x000fe2000c101524 */
[----:B------:R-:W-:Y:S01]  /*7d50*/  ISETP.GT.AND P2, PT, R0, RZ, P3 ;  /* 0x000000ff0000720c */ /* 0x000fe20001f44270 */
[-C--:B------:R-:W-:Y:S01]  /*7d60*/  FMUL R64, R64, R154.reuse ;  /* 0x0000009a40407220 */ /* 0x080fe20000400000 */
[C---:B------:R-:W-:Y:S01]  /*7d70*/  ISETP.GT.AND P3, PT, R0.reuse, 0x8, P3 ;  /* 0x000000080000780c */ /* 0x040fe20001f64270 */
[-C--:B------:R-:W-:Y:S01]  /*7d80*/  FMUL R65, R65, R154.reuse ;  /* 0x0000009a41417220 */ /* 0x080fe20000400000 */
        /* <DEDUP_REMOVED lines=248> */
[----:B------:R-:W-:-:S02]  /*8d10*/  ISETP.GT.AND P1, PT, R0, 0x8, P0 ;  /* 0x000000080000780c */ /* 0x000fc40000724270 */
[C---:B------:R-:W-:Y:S01]  /*8d20*/  ISETP.GT.AND P0, PT, R3.reuse, 0x78, PT ;  /* 0x000000780300780c */ /* 0x040fe20003f04270 */
[----:B------:R-:W-:Y:S01]  /*8d30*/  @P3 STG.E.U16 desc[UR36][R6.64+0xd2], R79 ;  /* 0x0000d24f06003986 */ /* 0x000fe2000c101524 */
[----:B------:R-:W-:Y:S02]  /*8d40*/  ISETP.GT.AND P3, PT, R3, 0x71, PT ;  /* 0x000000710300780c */ /* 0x000fe40003f64270 */
[----:B------:R-:W-:Y:S01]  /*8d50*/  F2FP.BF16.F32.PACK_AB R119, RZ, R119 ;  /* 0x00000077ff77723e */ /* 0x000fe200000010ff */
[----:B------:R-:W-:Y:S01]  /*8d60*/  @P4 STG.E.U16 desc[UR36][R4.64+0xe0], R80 ;  /* 0x0000e05004004986 */ /* 0x000fe2000c101524 */
[C---:B------:R-:W-:Y:S02]  /*8d70*/  ISETP.GT.AND P2, PT, R0.reuse, RZ, P3 ;  /* 0x000000ff0000720c */ /* 0x040fe40001f44270 */
[C---:B------:R-:W-:Y:S02]  /*8d80*/  ISETP.GT.AND P3, PT, R0.reuse, 0x8, P3 ;  /* 0x000000080000780c */ /* 0x040fe40001f64270 */
[----:B------:R-:W-:-:S02]  /*8d90*/  ISETP.GT.AND P4, PT, R0, RZ, P0 ;  /* 0x000000ff0000720c */ /* 0x000fc40000784270 */
[----:B------:R-:W-:Y:S02]  /*8da0*/  F2FP.BF16.F32.PACK_AB R120, RZ, R120 ;  /* 0x00000078ff78723e */ /* 0x000fe400000010ff */
[----:B------:R-:W-:Y:S02]  /*8db0*/  F2FP.BF16.F32.PACK_AB R121, RZ, R121 ;  /* 0x00000079ff79723e */ /* 0x000fe400000010ff */
[----:B------:R-:W-:Y:S02]  /*8dc0*/  F2FP.BF16.F32.PACK_AB R122, RZ, R122 ;  /* 0x0000007aff7a723e */ /* 0x000fe400000010ff */
[----:B------:R-:W-:Y:S01]  /*8dd0*/  F2FP.BF16.F32.PACK_AB R123, RZ, R123 ;  /* 0x0000007bff7b723e */ /* 0x000fe200000010ff */
[----:B------:R-:W-:Y:S01]  /*8de0*/  @P2 STG.E.U16 desc[UR36][R4.64+0xe2], R81 ;  /* 0x0000e25104002986 */ /* 0x000fe2000c101524 */
[----:B------:R-:W-:Y:S02]  /*8df0*/  F2FP.BF16.F32.PACK_AB R124, RZ, R124 ;  /* 0x0000007cff7c723e */ /* 0x000fe400000010ff */
        /* <DEDUP_REMOVED lines=66> */
[----:B------:R-:W-:Y:S04]  /*9220*/  @P2 STG.E.U16 desc[UR36][R4.64+0x122], R97 ;  /* 0x0001226104002986 */ /* 0x000fe8000c101524 */
[----:B------:R-:W-:Y:S01]  /*9230*/  @P1 STG.E.U16 desc[UR36][R6.64+0x120], R98 ;  /* 0x0001206206001986 */ /* 0x000fe2000c101524 */
[----:B------:R-:W-:-:S02]  /*9240*/  ISETP.GT.AND P1, PT, R0, 0x8, P0 ;  /* 0x000000080000780c */ /* 0x000fc40000724270 */
[C---:B------:R-:W-:Y:S01]  /*9250*/  ISETP.GT.AND P0, PT, R3.reuse, 0xa0, PT ;  /* 0x000000a00300780c */ /* 0x040fe20003f04270 */
[----:B------:R-:W-:Y:S01]  /*9260*/  @P3 STG.E.U16 desc[UR36][R6.64+0x122], R99 ;  /* 0x0001226306003986 */ /* 0x000fe2000c101524 */
[----:B------:R-:W-:-:S03]  /*9270*/  ISETP.GT.AND P3, PT, R3, 0x99, PT ;  /* 0x000000990300780c */ /* 0x000fc60003f64270 */
[----:B------:R-:W-:Y:S01]  /*9280*/  @P4 STG.E.U16 desc[UR36][R4.64+0x130], R100 ;  /* 0x0001306404004986 */ /* 0x000fe2000c101524 */
[C---:B------:R-:W-:Y:S02]  /*9290*/  ISETP.GT.AND P2, PT, R0.reuse, RZ, P3 ;  /* 0x000000ff0000720c */ /* 0x040fe40001f44270 */
[C---:B------:R-:W-:Y:S02]  /*92a0*/  ISETP.GT.AND P3, PT, R0.reuse, 0x8, P3 ;  /* 0x000000080000780c */ /* 0x040fe40001f64270 */
[----:B------:R-:W-:-:S09]  /*92b0*/  ISETP.GT.AND P4, PT, R0, RZ, P0 ;  /* 0x000000ff0000720c */ /* 0x000fd20000784270 */
[----:B------:R-:W-:Y:S04]  /*92c0*/  @P2 STG.E.U16 desc[UR36][R4.64+0x132], R101 ;  /* 0x0001326504002986 */ /* 0x000fe8000c101524 */
[----:B------:R-:W-:Y:S01]  /*92d0*/  @P1 STG.E.U16 desc[UR36][R6.64+0x130], R102 ;  /* 0x0001306606001986 */ /* 0x000fe2000c101524 */
[----:B------:R-:W-:Y:S02]  /*92e0*/  ISETP.GT.AND P1, PT, R0, 0x8, P0 ;  /* 0x000000080000780c */ /* 0x000fe40000724270 */
        /* <DEDUP_REMOVED lines=76> */
[C---:B------:R-:W-:Y:S02]  /*97b0*/  ISETP.GT.AND P3, PT, R0.reuse, RZ, P0 ;  /* 0x000000ff0000720c */ /* 0x040fe40000764270 */
[----:B------:R-:W-:-:S07]  /*97c0*/  ISETP.GT.AND P0, PT, R0, 0x8, P0 ;  /* 0x000000080000780c */ /* 0x000fce0000704270 */
[----:B------:R-:W-:Y:S04]  /*97d0*/  @P2 STG.E.U16 desc[UR36][R4.64+0x1b2], R133 ;  /* 0x0001b28504002986 */ /* 0x000fe8000c101524 */
[----:B------:R-:W-:Y:S01]  /*97e0*/  @P1 STG.E.U16 desc[UR36][R6.64+0x1b0], R134 ;  /* 0x0001b08606001986 */ /* 0x000fe2000c101524 */
[----:B------:R-:W-:-:S03]  /*97f0*/  ISETP.GT.AND P1, PT, R3, 0xe8, PT ;  /* 0x000000e80300780c */ /* 0x000fc60003f24270 */
        /* <DEDUP_REMOVED lines=11> */
[C---:B------:R-:W-:Y:S02]  /*98b0*/  ISETP.GT.AND P2, PT, R0.reuse, RZ, P0 ;  /* 0x000000ff0000720c */ /* 0x040fe40000744270 */
[----:B------:R-:W-:Y:S01]  /*98c0*/  ISETP.GT.AND P0, PT, R0, 0x8, P0 ;  /* 0x000000080000780c */ /* 0x000fe20000704270 */
[----:B------:R-:W-:Y:S01]  /*98d0*/  @P3 STG.E.U16 desc[UR36][R4.64+0x1d0], R140 ;  /* 0x0001d08c04003986 */ /* 0x000fe2000c101524 */
[----:B------:R-:W-:-:S04]  /*98e0*/  ISETP.GT.AND P3, PT, R3, 0xf0, PT ;  /* 0x000000f00300780c */ /* 0x000fc80003f64270 */
[C---:B------:R-:W-:Y:S02]  /*98f0*/  ISETP.GT.AND P4, PT, R0.reuse, RZ, P3 ;  /* 0x000000ff0000720c */ /* 0x040fe40001f84270 */
[----:B------:R-:W-:-:S03]  /*9900*/  ISETP.GT.AND P3, PT, R0, 0x8, P3 ;  /* 0x000000080000780c */ /* 0x000fc60001f64270 */
[----:B------:R-:W-:Y:S01]  /*9910*/  @P2 STG.E.U16 desc[UR36][R4.64+0x1d2], R141 ;  /* 0x0001d28d04002986 */ /* 0x000fe2000c101524 */
[----:B------:R-:W-:-:S03]  /*9920*/  ISETP.GT.AND P2, PT, R3, 0xf8, PT ;  /* 0x000000f80300780c */ /* 0x000fc60003f44270 */
[----:B------:R-:W-:Y:S01]  /*9930*/  @P1 STG.E.U16 desc[UR36][R6.64+0x1d0], R142 ;  /* 0x0001d08e06001986 */ /* 0x000fe2000c101524 */
[----:B------:R-:W-:-:S03]  /*9940*/  ISETP.GT.AND P1, PT, R3, 0xf9, PT ;  /* 0x000000f90300780c */ /* 0x000fc60003f24270 */
[----:B------:R-:W-:Y:S01]  /*9950*/  @P0 STG.E.U16 desc[UR36][R6.64+0x1d2], R143 ;  /* 0x0001d28f06000986 */ /* 0x000fe2000c101524 */
[----:B------:R-:W-:-:S03]  /*9960*/  ISETP.GT.AND P0, PT, R3, 0xf1, PT ;  /* 0x000000f10300780c */ /* 0x000fc60003f04270 */
[----:B------:R-:W-:Y:S01]  /*9970*/  @P4 STG.E.U16 desc[UR36][R4.64+0x1e0], R144 ;  /* 0x0001e09004004986 */ /* 0x000fe2000c101524 */
[C---:B------:R-:W-:Y:S02]  /*9980*/  ISETP.GT.AND P4, PT, R0.reuse, RZ, P0 ;  /* 0x000000ff0000720c */ /* 0x040fe40000784270 */
[----:B------:R-:W-:-:S11]  /*9990*/  ISETP.GT.AND P0, PT, R0, 0x8, P0 ;  /* 0x000000080000780c */ /* 0x000fd60000704270 */
[----:B------:R-:W-:Y:S01]  /*99a0*/  @P4 STG.E.U16 desc[UR36][R4.64+0x1e2], R145 ;  /* 0x0001e29104004986 */ /* 0x000fe2000c101524 */
[C---:B------:R-:W-:Y:S02]  /*99b0*/  ISETP.GT.AND P4, PT, R0.reuse, RZ, P2 ;  /* 0x000000ff0000720c */ /* 0x040fe40001784270 */
[C---:B------:R-:W-:Y:S01]  /*99c0*/  ISETP.GT.AND P2, PT, R0.reuse, 0x8, P2 ;  /* 0x000000080000780c */ /* 0x040fe20001744270 */
[----:B------:R-:W-:Y:S01]  /*99d0*/  @P3 STG.E.U16 desc[UR36][R6.64+0x1e0], R146 ;  /* 0x0001e09206003986 */ /* 0x000fe2000c101524 */
[C---:B------:R-:W-:Y:S02]  /*99e0*/  ISETP.GT.AND P3, PT, R0.reuse, RZ, P1 ;  /* 0x000000ff0000720c */ /* 0x040fe40000f64270 */
[----:B------:R-:W-:Y:S01]  /*99f0*/  ISETP.GT.AND P1, PT, R0, 0x8, P1 ;  /* 0x000000080000780c */ /* 0x000fe20000f24270 */
[----:B------:R-:W-:Y:S06]  /*9a00*/  @P0 STG.E.U16 desc[UR36][R6.64+0x1e2], R147 ;  /* 0x0001e29306000986 */ /* 0x000fec000c101524 */
[----:B------:R-:W-:Y:S04]  /*9a10*/  @P4 STG.E.U16 desc[UR36][R4.64+0x1f0], R148 ;  /* 0x0001f09404004986 */ /* 0x000fe8000c101524 */
[----:B------:R0:W-:Y:S02]  /*9a20*/  @P3 STG.E.U16 desc[UR36][R4.64+0x1f2], R149 ;  /* 0x0001f29504003986 */ /* 0x0001e4000c101524 */
[----:B0-----:R-:W-:-:S02]  /*9a30*/  @P2 IMAD.MOV.U32 R4, RZ, RZ, R6 ;  /* 0x000000ffff042224 */ /* 0x001fc400078e0006 */
[----:B------:R-:W-:-:S05]  /*9a40*/  @P2 IMAD.MOV.U32 R5, RZ, RZ, R7 ;  /* 0x000000ffff052224 */ /* 0x000fca00078e0007 */
[----:B------:R0:W-:Y:S04]  /*9a50*/  @P2 STG.E.U16 desc[UR36][R4.64+0x1f0], R150 ;  /* 0x0001f09604002986 */ /* 0x0001e8000c101524 */
[----:B------:R0:W-:Y:S02]  /*9a60*/  @P1 STG.E.U16 desc[UR36][R6.64+0x1f2], R151 ;  /* 0x0001f29706001986 */ /* 0x0001e4000c101524 */
.L_x_289:
[----:B------:R-:W-:Y:S05]  /*9a70*/  BSYNC B0 ;  /* 0x0000000000007941 */ /* 0x000fea0003800000 */
.L_x_35:
[----:B------:R-:W-:Y:S01]  /*9a80*/  ULDC UR4, c[0x0][0xc] ;  /* 0x0000030000047ab9 */ /* 0x000fe20000000800 */
[----:B------:R-:W-:Y:S01]  /*9a90*/  ULDC UR5, c[0x0][0x10] ;  /* 0x0000040000057ab9 */ /* 0x000fe20000000800 */
[----:B0-----:R-:W0:Y:S01]  /*9aa0*/  LDC R3, c[0x0][0x14] ;  /* 0x00000500ff037b82 */ /* 0x001e220000000800 */
[----:B------:R-:W-:Y:S01]  /*9ab0*/  UIMAD.WIDE.U32 UR4, UR4, UR5, URZ ;  /* 0x00000005040472a5 */ /* 0x000fe2000f8e003f */
[----:B------:R-:W-:Y:S01]  /*9ac0*/  PRMT R0, RZ, 0x7610, R0 ;  /* 0x00007610ff007816 */ /* 0x000fe20000000000 */
[----:B----45:R-:W-:Y:S02]  /*9ad0*/  IMAD.MOV.U32 R152, RZ, RZ, -0x1 ;  /* 0xffffffffff987424 */ /* 0x030fe400078e00ff */
[----:B------:R-:W-:Y:S02]  /*9ae0*/  IMAD.MOV.U32 R23, RZ, RZ, -0x1 ;  /* 0xffffffffff177424 */ /* 0x000fe400078e00ff */
[----:B0-----:R-:W-:-:S04]  /*9af0*/  IMAD.WIDE.U32 R16, R3, UR4, R16 ;  /* 0x0000000403107c25 */ /* 0x001fc8000f8e0010 */
[----:B------:R-:W-:Y:S01]  /*9b00*/  IMAD R3, R3, UR5, RZ ;  /* 0x0000000503037c24 */ /* 0x000fe2000f8e02ff */
[----:B------:R-:W-:Y:S02]  /*9b10*/  ULDC.64 UR4, c[0x0][0x650] ;  /* 0x0001940000047ab9 */ /* 0x000fe40000000a00 */
[----:B------:R-:W-:Y:S01]  /*9b20*/  ISETP.GE.U32.AND P0, PT, R16, UR4, PT ;  /* 0x0000000410007c0c */ /* 0x000fe2000bf06070 */
[----:B------:R-:W-:-:S05]  /*9b30*/  IMAD.IADD R17, R17, 0x1, R3 ;  /* 0x0000000111117824 */ /* 0x000fca00078e0203 */
[----:B------:R-:W-:-:S13]  /*9b40*/  ISETP.GE.U32.AND.EX P0, PT, R17, UR5, PT, P0 ;  /* 0x0000000511007c0c */ /* 0x000fda000bf06100 */
[----:B------:R-:W-:Y:S05]  /*9b50*/  @P0 BRA `(.L_x_290) ;  /* 0x0000000400640947 */ /* 0x000fea0003800000 */
[----:B------:R-:W0:Y:S01]  /*9b60*/  S2R R12, SR_CTAID.X ;  /* 0x00000000000c7919 */ /* 0x000e220000002500 */
[----:B------:R-:W4:Y:S01]  /*9b70*/  LDC.64 R10, c[0x0][0x628] ;  /* 0x00018a00ff0a7b82 */ /* 0x000f220000000a00 */
[----:B------:R-:W-:Y:S01]  /*9b80*/  ULDC UR4, c[0x0][0x150] ;  /* 0x0000540000047ab9 */ /* 0x000fe20000000800 */
[----:B-123--:R-:W-:Y:S01]  /*9b90*/  IMAD.MOV.U32 R8, RZ, RZ, R16 ;  /* 0x000000ffff087224 */ /* 0x00efe200078e0010 */
[----:B------:R-:W1:Y:S01]  /*9ba0*/  S2R R24, SR_CTAID.Y ;  /* 0x0000000000187919 */ /* 0x000e620000002600 */
[----:B------:R-:W-:-:S04]  /*9bb0*/  IMAD.MOV.U32 R9, RZ, RZ, R17 ;  /* 0x000000ffff097224 */ /* 0x000fc800078e0011 */
[----:B------:R-:W2:Y:S08]  /*9bc0*/  LDC R21, c[0x0][0x144] ;  /* 0x00005100ff157b82 */ /* 0x000eb00000000800 */
[----:B------:R-:W3:Y:S08]  /*9bd0*/  LDC R0, c[0x0][0x630] ;  /* 0x00018c00ff007b82 */ /* 0x000ef00000000800 */
[----:B------:R-:W1:Y:S01]  /*9be0*/  LDC.64 R14, c[0x0][0x620] ;  /* 0x00018800ff0e7b82 */ /* 0x000e620000000a00 */
[----:B----4-:R-:W-:-:S04]  /*9bf0*/  ISETP.NE.U32.AND P0, PT, R10, RZ, PT ;  /* 0x000000ff0a00720c */ /* 0x010fc80003f05070 */
[----:B------:R-:W-:Y:S02]  /*9c00*/  ISETP.NE.AND.EX P0, PT, R11, RZ, PT, P0 ;  /* 0x000000ff0b00720c */ /* 0x000fe40003f05300 */
[----:B0-----:R-:W-:-:S05]  /*9c10*/  I2FP.F32.U32 R3, R12 ;  /* 0x0000000c00037245 */ /* 0x001fca0000201000 */
[----:B------:R-:W-:-:S04]  /*9c20*/  FMUL R3, R3, UR4 ;  /* 0x0000000403037c20 */ /* 0x000fc80008400000 */
[----:B------:R0:W4:Y:S02]  /*9c30*/  F2I.U32.TRUNC.NTZ R20, R3 ;  /* 0x0000000300147305 */ /* 0x000124000020f000 */
[----:B--23--:R-:W-:Y:S05]  /*9c40*/  @!P0 BRA `(.L_x_291) ;  /* 0x0000000000288947 */ /* 0x00cfea0003800000 */
[----:B0-----:R-:W0:Y:S02]  /*9c50*/  LDC R3, c[0x0][0x634] ;  /* 0x00018d00ff037b82 */ /* 0x001e240000000800 */
        /* <DEDUP_REMOVED lines=9> */
.L_x_291:
[----:B------:R-:W2:Y:S01]  /*9cf0*/  LDC.64 R30, c[0x0][0x640] ;  /* 0x00019000ff1e7b82 */ /* 0x000ea20000000a00 */
[-CC-:B------:R-:W-:Y:S01]  /*9d00*/  SHF.R.U64 R23, R8, R0.reuse, R9.reuse ;  /* 0x0000000008177219 */ /* 0x180fe20000001209 */
[----:B----4-:R-:W-:Y:S01]  /*9d10*/  IMAD.MOV R20, RZ, RZ, -R20 ;  /* 0x000000ffff147224 */ /* 0x010fe200078e0a14 */
[----:B------:R-:W-:Y:S01]  /*9d20*/  SHF.R.U32.HI R0, RZ, R0, R9 ;  /* 0x00000000ff007219 */ /* 0x000fe20000011609 */
[----:B------:R-:W-:Y:S01]  /*9d30*/  ULDC UR4, c[0x0][0x154] ;  /* 0x0000550000047ab9 */ /* 0x000fe20000000800 */
[----:B0-----:R-:W-:Y:S01]  /*9d40*/  IADD3 R3, P0, RZ, -R23, RZ ;  /* 0x80000017ff037210 */ /* 0x001fe20007f1e0ff */
[----:B------:R-:W-:Y:S02]  /*9d50*/  IMAD R26, R21, R20, R12 ;  /* 0x00000014151a7224 */ /* 0x000fe400078e020c */
[----:B------:R-:W0:Y:S01]  /*9d60*/  LDC R6, c[0x0][0x618] ;  /* 0x00018600ff067b82 */ /* 0x000e220000000800 */
[----:B------:R-:W-:Y:S02]  /*9d70*/  IMAD.MOV.U32 R7, RZ, RZ, 0x1 ;  /* 0x00000001ff077424 */ /* 0x000fe400078e00ff */
[----:B------:R-:W-:-:S04]  /*9d80*/  IMAD.X R5, RZ, RZ, ~R0, P0 ;  /* 0x000000ffff057224 */ /* 0x000fc800000e0e00 */
[-C--:B-1----:R-:W-:Y:S01]  /*9d90*/  IMAD R0, R5, R14.reuse, RZ ;  /* 0x0000000e05007224 */ /* 0x082fe200078e02ff */
[----:B------:R-:W1:Y:S01]  /*9da0*/  LDC R8, c[0x0][0x608] ;  /* 0x00018200ff087b82 */ /* 0x000e620000000800 */
[----:B------:R-:W-:-:S04]  /*9db0*/  IMAD.WIDE.U32 R4, R3, R14, R16 ;  /* 0x0000000e03047225 */ /* 0x000fc800078e0010 */
[----:B------:R-:W-:Y:S01]  /*9dc0*/  IMAD R3, R3, R15, R0 ;  /* 0x0000000f03037224 */ /* 0x000fe200078e0200 */
[----:B------:R-:W-:Y:S02]  /*9dd0*/  I2FP.F32.U32 R0, R24 ;  /* 0x0000001800007245 */ /* 0x000fe40000201000 */
[----:B------:R-:W3:Y:S01]  /*9de0*/  LDC R28, c[0x0][0x658] ;  /* 0x00019600ff1c7b82 */ /* 0x000ee20000000800 */
[----:B------:R-:W-:Y:S01]  /*9df0*/  IMAD.IADD R3, R5, 0x1, R3 ;  /* 0x0000000105037824 */ /* 0x000fe200078e0203 */
[----:B--2---:R-:W-:Y:S01]  /*9e00*/  ISETP.NE.U32.AND P0, PT, R30, RZ, PT ;  /* 0x000000ff1e00720c */ /* 0x004fe20003f05070 */
[----:B------:R-:W-:Y:S01]  /*9e10*/  FMUL R0, R0, UR4 ;  /* 0x0000000400007c20 */ /* 0x000fe20008400000 */
[----:B------:R-:W-:Y:S02]  /*9e20*/  IMAD.MOV.U32 R5, RZ, RZ, -0x1 ;  /* 0xffffffffff057424 */ /* 0x000fe400078e00ff */
[----:B------:R-:W-:Y:S01]  /*9e30*/  ISETP.NE.AND.EX P0, PT, R31, RZ, PT, P0 ;  /* 0x000000ff1f00720c */ /* 0x000fe20003f05300 */
[----:B------:R2:W4:Y:S01]  /*9e40*/  F2I.U32.TRUNC.NTZ R13, R0 ;  /* 0x00000000000d7305 */ /* 0x000522000020f000 */
[----:B------:R-:W2:Y:S01]  /*9e50*/  LDC R15, c[0x0][0x148] ;  /* 0x00005200ff0f7b82 */ /* 0x000ea20000000800 */
[----:B0-----:R-:W-:-:S02]  /*9e60*/  SHF.R.U64 R12, R4, R6, R3 ;  /* 0x00000006040c7219 */ /* 0x001fc40000001203 */
[----:B------:R-:W-:-:S05]  /*9e70*/  SHF.R.U32.HI R3, RZ, R6, R3 ;  /* 0x00000006ff037219 */ /* 0x000fca0000011603 */
[----:B------:R-:W0:Y:S01]  /*9e80*/  LDC R20, c[0x0][0x600] ;  /* 0x00018000ff147b82 */ /* 0x000e220000000800 */
[-CC-:B-1----:R-:W-:Y:S02]  /*9e90*/  SHF.R.U64 R10, R12, R8.reuse, R3.reuse ;  /* 0x000000080c0a7219 */ /* 0x182fe40000001203 */
[----:B------:R-:W-:-:S05]  /*9ea0*/  SHF.R.U32.HI R3, RZ, R8, R3 ;  /* 0x00000008ff037219 */ /* 0x000fca0000011603 */
[----:B------:R-:W1:Y:S01]  /*9eb0*/  LDC R21, c[0x0][0x648] ;  /* 0x00019200ff157b82 */ /* 0x000e620000000800 */
[-C--:B---3--:R-:W-:Y:S02]  /*9ec0*/  SHF.L.U32 R4, R5, R28.reuse, RZ ;  /* 0x0000001c05047219 */ /* 0x088fe400000006ff */
[-CC-:B------:R-:W-:Y:S02]  /*9ed0*/  SHF.R.U64 R14, R10, R28.reuse, R3.reuse ;  /* 0x0000001c0a0e7219 */ /* 0x180fe40000001203 */
[----:B------:R-:W-:Y:S02]  /*9ee0*/  SHF.R.U32.HI R5, RZ, R28, R3 ;  /* 0x0000001cff057219 */ /* 0x000fe40000011603 */
[----:B------:R-:W-:Y:S01]  /*9ef0*/  LOP3.LUT R153, RZ, R4, RZ, 0x33, !PT ;  /* 0x00000004ff997212 */ /* 0x000fe200078e33ff */
[----:B------:R-:W3:Y:S01]  /*9f00*/  LDC R25, c[0x0][0x638] ;  /* 0x00018e00ff197b82 */ /* 0x000ee20000000800 */
[----:B------:R-:W-:Y:S01]  /*9f10*/  SHF.L.U32 R28, R7, R28, RZ ;  /* 0x0000001c071c7219 */ /* 0x000fe200000006ff */
[----:B------:R-:W-:-:S06]  /*9f20*/  IMAD.MOV.U32 R4, RZ, RZ, R14 ;  /* 0x000000ffff047224 */ /* 0x000fcc00078e000e */
[----:B------:R-:W0:Y:S01]  /*9f30*/  LDC R27, c[0x0][0x610] ;  /* 0x00018400ff1b7b82 */ /* 0x000e220000000800 */
[----:B----4-:R-:W-:Y:S05]  /*9f40*/  @!P0 BRA `(.L_x_292) ;  /* 0x0000000000288947 */ /* 0x010fea0003800000 */
        /* <DEDUP_REMOVED lines=10> */
.L_x_292:
[----:B------:R-:W-:Y:S01]  /*9ff0*/  ISETP.NE.AND P0, PT, R2, 0x1, PT ;  /* 0x000000010200780c */ /* 0x000fe20003f05270 */
[----:B------:R-:W-:Y:S01]  /*a000*/  IMAD.MOV R13, RZ, RZ, -R13 ;  /* 0x000000ffff0d7224 */ /* 0x000fe200078e0a0d */
[----:B-12---:R-:W-:Y:S01]  /*a010*/  SHF.R.U64 R0, R4, R21, R5 ;  /* 0x0000001504007219 */ /* 0x006fe20000001205 */
[----:B0-----:R-:W-:Y:S01]  /*a020*/  VIADD R5, R20, 0xffffffff ;  /* 0xffffffff14057836 */ /* 0x001fe20000000000 */
[----:B------:R-:W-:-:S03]  /*a030*/  LOP3.LUT R153, R10, R153, RZ, 0xc0, !PT ;  /* 0x000000990a997212 */ /* 0x000fc600078ec0ff */
[----:B------:R-:W-:Y:S01]  /*a040*/  IMAD.MOV R3, RZ, RZ, -R0 ;  /* 0x000000ffff037224 */ /* 0x000fe200078e0a00 */
[----:B------:R-:W-:Y:S01]  /*a050*/  LOP3.LUT R5, R12, R5, RZ, 0xc0, !PT ;  /* 0x000000050c057212 */ /* 0x000fe200078ec0ff */
[----:B------:R-:W-:Y:S02]  /*a060*/  IMAD R153, R28, R0, R153 ;  /* 0x000000001c997224 */ /* 0x000fe400078e0299 */
[----:B---3--:R-:W-:Y:S02]  /*a070*/  IMAD R0, R3, R25, R14 ;  /* 0x0000001903007224 */ /* 0x008fe400078e020e */
[----:B------:R-:W-:Y:S02]  /*a080*/  @P0 IMAD R26, R15, R13, R24 ;  /* 0x0000000d0f1a0224 */ /* 0x000fe400078e0218 */
[----:B------:R-:W-:Y:S02]  /*a090*/  IMAD R4, R0, R20, R5 ;  /* 0x0000001400047224 */ /* 0x000fe400078e0205 */
[----:B------:R-:W-:-:S02]  /*a0a0*/  IMAD R153, R153, R27, R26 ;  /* 0x0000001b99997224 */ /* 0x000fc400078e021a */
[----:B------:R-:W-:-:S03]  /*a0b0*/  IMAD.MOV.U32 R3, RZ, RZ, 0x1 ;  /* 0x00000001ff037424 */ /* 0x000fc600078e00ff */
[----:B------:R-:W-:Y:S02]  /*a0c0*/  SEL R152, R4, R153, !P0 ;  /* 0x0000009904987207 */ /* 0x000fe40004000000 */
[----:B------:R-:W-:Y:S02]  /*a0d0*/  PRMT R0, R3, 0x7610, R0 ;  /* 0x0000761003007816 */ /* 0x000fe40000000000 */
[----:B------:R-:W-:-:S07]  /*a0e0*/  SEL R153, R153, R4, !P0 ;  /* 0x0000000499997207 */ /* 0x000fce0004000000 */
.L_x_290:
[----:B------:R-:W-:-:S13]  /*a0f0*/  LOP3.LUT P0, RZ, R0, 0xff, RZ, 0xc0, !PT ;  /* 0x000000ff00ff7812 */ /* 0x000fda000780c0ff */
[----:B------:R-:W-:Y:S05]  /*a100*/  @P0 BRA `(.L_x_293) ;  /* 0xffffff7000540947 */ /* 0x000fea000383ffff */
[----:B------:R-:W-:Y:S05]  /*a110*/  EXIT ;  /* 0x000000000000794d */ /* 0x000fea0003800000 */
.L_x_8:
[----:B0-----:R-:W-:Y:S01]  /*a120*/  ULDC.64 UR4, c[0x0][0x650] ;  /* 0x0001940000047ab9 */ /* 0x001fe20000000a00 */
        /* <DEDUP_REMOVED lines=25> */
.L_x_295:
[----:B------:R-:W0:Y:S01]  /*a2c0*/  LDC.64 R28, c[0x0][0x640] ;  /* 0x00019000ff1c7b82 */ /* 0x000e220000000a00 */
[-CC-:B------:R-:W-:Y:S01]  /*a2d0*/  SHF.R.U64 R22, R12, R6.reuse, R13.reuse ;  /* 0x000000060c167219 */ /* 0x180fe2000000120d */
[----:B------:R-:W-:Y:S01]  /*a2e0*/  IMAD.MOV.U32 R30, RZ, RZ, 0x1 ;  /* 0x00000001ff1e7424 */ /* 0x000fe200078e00ff */
[----:B------:R-:W-:Y:S02]  /*a2f0*/  SHF.R.U32.HI R6, RZ, R6, R13 ;  /* 0x00000006ff067219 */ /* 0x000fe4000001160d */
        /* <DEDUP_REMOVED lines=8> */
[----:B------:R-:W-:Y:S01]  /*a380*/  IMAD.IADD R9, R9, 0x1, R11 ;  /* 0x0000000109097824 */ /* 0x000fe200078e020b */
[----:B0-----:R-:W-:-:S04]  /*a390*/  ISETP.NE.U32.AND P0, PT, R28, RZ, PT ;  /* 0x000000ff1c00720c */ /* 0x001fc80003f05070 */
[----:B------:R-:W-:Y:S02]  /*a3a0*/  ISETP.NE.AND.EX P0, PT, R29, RZ, PT, P0 ;  /* 0x000000ff1d00720c */ /* 0x000fe40003f05300 */
[----:B------:R-:W0:Y:S01]  /*a3b0*/  LDC R20, c[0x0][0x600] ;  /* 0x00018000ff147b82 */ /* 0x000e220000000800 */
[-CC-:B-1----:R-:W-:Y:S01]  /*a3c0*/  SHF.R.U64 R14, R8, R10.reuse, R9.reuse ;  /* 0x0000000a080e7219 */ /* 0x182fe20000001209 */
[----:B------:R-:W-:Y:S01]  /*a3d0*/  IMAD.MOV.U32 R8, RZ, RZ, -0x1 ;  /* 0xffffffffff087424 */ /* 0x000fe200078e00ff */
[----:B------:R-:W-:-:S05]  /*a3e0*/  SHF.R.U32.HI R9, RZ, R10, R9 ;  /* 0x0000000aff097219 */ /* 0x000fca0000011609 */
[----:B------:R-:W1:Y:S01]  /*a3f0*/  LDC R24, c[0x0][0x648] ;  /* 0x00019200ff187b82 */ /* 0x000e620000000800 */
[-CC-:B--2---:R-:W-:Y:S02]  /*a400*/  SHF.R.U64 R23, R14, R12.reuse, R9.reuse ;  /* 0x0000000c0e177219 */ /* 0x184fe40000001209 */
[----:B------:R-:W-:-:S05]  /*a410*/  SHF.R.U32.HI R6, RZ, R12, R9 ;  /* 0x0000000cff067219 */ /* 0x000fca0000011609 */
[----:B------:R-:W2:Y:S01]  /*a420*/  LDC R26, c[0x0][0x638] ;  /* 0x00018e00ff1a7b82 */ /* 0x000ea20000000800 */
[-C--:B---3--:R-:W-:Y:S02]  /*a430*/  SHF.L.U32 R8, R8, R27.reuse, RZ ;  /* 0x0000001b08087219 */ /* 0x088fe400000006ff */
[-CC-:B------:R-:W-:Y:S02]  /*a440*/  SHF.R.U64 R25, R23, R27.reuse, R6.reuse ;  /* 0x0000001b17197219 */ /* 0x180fe40000001206 */
[----:B------:R-:W-:Y:S02]  /*a450*/  LOP3.LUT R32, RZ, R8, RZ, 0x33, !PT ;  /* 0x00000008ff207212 */ /* 0x000fe400078e33ff */
[----:B------:R-:W-:Y:S01]  /*a460*/  SHF.R.U32.HI R9, RZ, R27, R6 ;  /* 0x0000001bff097219 */ /* 0x000fe20000011606 */
[----:B------:R-:W3:Y:S01]  /*a470*/  LDC R31, c[0x0][0x610] ;  /* 0x00018400ff1f7b82 */ /* 0x000ee20000000800 */
[----:B------:R-:W-:Y:S01]  /*a480*/  IMAD.MOV.U32 R8, RZ, RZ, R25 ;  /* 0x000000ffff087224 */ /* 0x000fe200078e0019 */
[----:B------:R-:W-:Y:S06]  /*a490*/  @!P0 BRA `(.L_x_296) ;  /* 0x0000000000288947 */ /* 0x000fec0003800000 */
        /* <DEDUP_REMOVED lines=10> */
.L_x_296:
[----:B------:R-:W-:Y:S02]  /*a540*/  ISETP.NE.AND P0, PT, R2, 0x1, PT ;  /* 0x000000010200780c */ /* 0x000fe40003f05270 */
[----:B-1----:R-:W-:Y:S01]  /*a550*/  SHF.R.U64 R6, R8, R24, R9 ;  /* 0x0000001808067219 */ /* 0x002fe20000001209 */
[----:B0-----:R-:W-:Y:S01]  /*a560*/  VIADD R9, R20, 0xffffffff ;  /* 0xffffffff14097836 */ /* 0x001fe20000000000 */
[----:B------:R-:W-:Y:S02]  /*a570*/  SHF.L.U32 R30, R30, R27, RZ ;  /* 0x0000001b1e1e7219 */ /* 0x000fe400000006ff */
[----:B------:R-:W-:Y:S01]  /*a580*/  LOP3.LUT R5, R23, R32, RZ, 0xc0, !PT ;  /* 0x0000002017057212 */ /* 0x000fe200078ec0ff */
[----:B------:R-:W-:-:S04]  /*a590*/  IMAD.MOV R8, RZ, RZ, -R6 ;  /* 0x000000ffff087224 */ /* 0x000fc800078e0a06 */
[----:B------:R-:W-:Y:S01]  /*a5a0*/  IMAD R6, R30, R6, R5 ;  /* 0x000000061e067224 */ /* 0x000fe200078e0205 */
[----:B------:R-:W-:Y:S01]  /*a5b0*/  LOP3.LUT R5, R14, R9, RZ, 0xc0, !PT ;  /* 0x000000090e057212 */ /* 0x000fe200078ec0ff */
[----:B------:R-:W-:Y:S02]  /*a5c0*/  @P0 IMAD R3, R7, R21, R4 ;  /* 0x0000001507030224 */ /* 0x000fe400078e0204 */
[----:B--2---:R-:W-:Y:S02]  /*a5d0*/  IMAD R4, R8, R26, R25 ;  /* 0x0000001a08047224 */ /* 0x004fe400078e0219 */
[----:B---3--:R-:W-:Y:S02]  /*a5e0*/  IMAD R3, R6, R31, R3 ;  /* 0x0000001f06037224 */ /* 0x008fe400078e0203 */
[----:B------:R-:W-:Y:S02]  /*a5f0*/  IMAD R4, R4, R20, R5 ;  /* 0x0000001404047224 */ /* 0x000fe400078e0205 */
[----:B------:R-:W-:-:S02]  /*a600*/  IMAD.MOV.U32 R8, RZ, RZ, 0x1 ;  /* 0x00000001ff087424 */ /* 0x000fc400078e00ff */
[----:B------:R-:W-:Y:S01]  /*a610*/  IMAD.MOV.U32 R6, RZ, RZ, R22 ;  /* 0x000000ffff067224 */ /* 0x000fe200078e0016 */
[----:B------:R-:W-:Y:S02]  /*a620*/  SEL R13, R4, R3, !P0 ;  /* 0x00000003040d7207 */ /* 0x000fe40004000000 */
[----:B------:R-:W-:-:S07]  /*a630*/  SEL R20, R3, R4, !P0 ;  /* 0x0000000403147207 */ /* 0x000fce0004000000 */
.L_x_294:
[----:B------:R-:W-:-:S08]  /*a640*/  NOP ;  /* 0x0000000000007918 */ /* 0x000fd00000000000 */
[----:B------:R-:W0:-:S00]  /*a650*/  USETMAXREG.DEALLOC.CTAPOOL 0x28 ;  /* 0x00000028000079c8 */ /* 0x000e0000080e0500 */
[----:B0-----:R-:W-:-:S13]  /*a660*/  ISETP.NE.AND P0, PT, R0, RZ, PT ;  /* 0x000000ff0000720c */ /* 0x001fda0003f05270 */
[----:B------:R-:W-:Y:S05]  /*a670*/  @P0 EXIT ;  /* 0x000000000000094d */ /* 0x000fea0003800000 */
[----:B------:R-:W-:Y:S01]  /*a680*/  LOP3.LUT P0, RZ, R8, 0xff, RZ, 0xc0, !PT ;  /* 0x000000ff08ff7812 */ /* 0x000fe2000780c0ff */
[----:B------:R-:W-:Y:S02]  /*a690*/  IMAD.MOV.U32 R0, RZ, RZ, 0x1 ;  /* 0x00000001ff007424 */ /* 0x000fe400078e00ff */
[----:B------:R-:W-:-:S10]  /*a6a0*/  IMAD.MOV.U32 R3, RZ, RZ, RZ ;  /* 0x000000ffff037224 */ /* 0x000fd400078e00ff */
[----:B------:R-:W-:Y:S05]  /*a6b0*/  @!P0 BRA `(.L_x_297) ;  /* 0x0000000c00408947 */ /* 0x000fea0003800000 */
[----:B------:R-:W0:Y:S01]  /*a6c0*/  LDC R0, c[0x0][0x28c] ;  /* 0x0000a300ff007b82 */ /* 0x000e220000000800 */
[----:B------:R-:W-:Y:S01]  /*a6d0*/  ULDC UR5, c[0x0][0x658] ;  /* 0x0001960000057ab9 */ /* 0x000fe20000000800 */
[----:B------:R-:W-:Y:S01]  /*a6e0*/  UMOV UR7, 0xffffffff ;  /* 0xffffffff00077882 */ /* 0x000fe20000000000 */
[----:B------:R-:W-:Y:S01]  /*a6f0*/  ULDC UR6, c[0x0][0xc] ;  /* 0x0000030000067ab9 */ /* 0x000fe20000000800 */
[----:B------:R-:W-:Y:S01]  /*a700*/  USHF.L.U32 UR8, UR7, UR5, URZ ;  /* 0x0000000507087299 */ /* 0x000fe2000800063f */
[----:B------:R-:W-:Y:S01]  /*a710*/  BSSY B0, `(.L_x_297) ;  /* 0x00000ca000007945 */ /* 0x000fe20003800000 */
[----:B------:R-:W-:Y:S01]  /*a720*/  UMOV UR9, 0x1 ;  /* 0x0000000100097882 */ /* 0x000fe20000000000 */
[----:B------:R-:W-:Y:S01]  /*a730*/  ULDC UR7, c[0x0][0x10] ;  /* 0x0000040000077ab9 */ /* 0x000fe20000000800 */
[----:B------:R-:W1:Y:S01]  /*a740*/  S2UR UR10, SR_CgaCtaId ;  /* 0x00000000000a79c3 */ /* 0x000e620000008800 */
[----:B------:R-:W-:Y:S01]  /*a750*/  UIMAD.WIDE.U32 UR6, UR6, UR7, URZ ;  /* 0x00000007060672a5 */ /* 0x000fe2000f8e003f */
[----:B------:R-:W-:Y:S01]  /*a760*/  IMAD.MOV.U32 R9, RZ, RZ, 0x1 ;  /* 0x00000001ff097424 */ /* 0x000fe200078e00ff */
[----:B------:R-:W-:Y:S01]  /*a770*/  USHF.L.U32 UR18, UR9, UR5, URZ ;  /* 0x0000000509127299 */ /* 0x000fe2000800063f */
[----:B------:R-:W-:Y:S01]  /*a780*/  LOP3.LUT R8, R19, 0x2, RZ, 0xfc, !PT ;  /* 0x0000000213087812 */ /* 0x000fe200078efcff */
[----:B------:R-:W-:Y:S01]  /*a790*/  ULDC UR4, c[0x0][0x600] ;  /* 0x0001800000047ab9 */ /* 0x000fe20000000800 */
[----:B------:R-:W-:Y:S01]  /*a7a0*/  ULDC UR5, c[0x0][0x14] ;  /* 0x0000050000057ab9 */ /* 0x000fe20000000800 */
[----:B------:R-:W-:-:S02]  /*a7b0*/  UIADD3 UR4, UR4, -0x1, URZ ;  /* 0xffffffff04047890 */ /* 0x000fc4000fffe03f */
[----:B------:R-:W-:Y:S02]  /*a7c0*/  UIMAD.WIDE.U32 UR22, UR6, UR5, URZ ;  /* 0x00000005061672a5 */ /* 0x000fe4000f8e003f */
[----:B------:R-:W-:Y:S02]  /*a7d0*/  UIMAD UR13, UR7, UR5, URZ ;  /* 0x00000005070d72a4 */ /* 0x000fe4000f8e023f */
[----:B------:R-:W-:Y:S02]  /*a7e0*/  ULOP3.LUT UR17, URZ, UR8, URZ, 0x33, !UPT ;  /* 0x000000083f117292 */ /* 0x000fe4000f8e333f */
[----:B------:R-:W-:Y:S01]  /*a7f0*/  UIADD3 UR13, UR23, UR13, URZ ;  /* 0x0000000d170d7290 */ /* 0x000fe2000fffe03f */
[----:B0-----:R-:W-:Y:S01]  /*a800*/  VIADD R0, R0, 0x1f ;  /* 0x0000001f00007836 */ /* 0x001fe20000000000 */
[----:B------:R-:W-:-:S04]  /*a810*/  ULDC.64 UR24, c[0x0][0x198] ;  /* 0x0000660000187ab9 */ /* 0x000fc80000000a00 */
[----:B------:R-:W-:Y:S01]  /*a820*/  SHF.R.S32.HI R3, RZ, 0x1f, R0 ;  /* 0x0000001fff037819 */ /* 0x000fe20000011400 */
[----:B-1----:R-:W-:-:S03]  /*a830*/  IMAD.U32 R11, RZ, RZ, UR10 ;  /* 0x0000000aff0b7e24 */ /* 0x002fc6000f8e00ff */
[----:B------:R-:W-:Y:S01]  /*a840*/  LEA.HI R3, R3, R0, RZ, 0x5 ;  /* 0x0000000003037211 */ /* 0x000fe200078f28ff */
[----:B------:R-:W-:-:S03]  /*a850*/  IMAD.MOV.U32 R0, RZ, RZ, 0x1 ;  /* 0x00000001ff007424 */ /* 0x000fc600078e00ff */
[----:B------:R-:W-:Y:S01]  /*a860*/  SHF.R.S32.HI R10, RZ, 0x5, R3 ;  /* 0x00000005ff0a7819 */ /* 0x000fe20000011403 */
[----:B------:R-:W-:-:S04]  /*a870*/  IMAD.MOV.U32 R3, RZ, RZ, RZ ;  /* 0x000000ffff037224 */ /* 0x000fc800078e00ff */
[----:B------:R-:W-:-:S07]  /*a880*/  VIADD R12, R10, 0x1 ;  /* 0x000000010a0c7836 */ /* 0x000fce0000000000 */
.L_x_308:
[----:B------:R-:W-:-:S03]  /*a890*/  UMOV UR5, 0xffffffff ;  /* 0xffffffff00057882 */ /* 0x000fc60000000000 */
[----:B------:R-:W-:Y:S05]  /*a8a0*/  BRA.DIV UR5, `(.L_x_298) ;  /* 0x0000001205607947 */ /* 0x000fea000b800000 */
[----:B------:R-:W-:-:S13]  /*a8b0*/  ELECT P6, URZ, PT ;  /* 0x00000000003f782f */ /* 0x000fda00038c0000 */
.L_x_324:
[----:B------:R-:W0:Y:S01]  /*a8c0*/  LDC R4, c[0x0][0x28c] ;  /* 0x0000a300ff047b82 */ /* 0x000e220000000800 */
[----:B------:R-:W-:Y:S01]  /*a8d0*/  BSSY B1, `(.L_x_299) ;  /* 0x000003b000017945 */ /* 0x000fe20003800000 */
[----:B0-----:R-:W-:-:S13]  /*a8e0*/  ISETP.LT.OR P6, PT, R4, 0x1, !P6 ;  /* 0x000000010400780c */ /* 0x001fda00077c1670 */
[----:B------:R-:W-:Y:S05]  /*a8f0*/  @P6 BRA `(.L_x_300) ;  /* 0x0000000000e06947 */ /* 0x000fea0003800000 */
[----:B------:R-:W-:Y:S02]  /*a900*/  IMAD R20, R20, 0x8, R11 ;  /* 0x0000000814147824 */ /* 0x000fe400078e020b */
[----:B------:R-:W-:Y:S02]  /*a910*/  IMAD.SHL.U32 R15, R13, 0x100, RZ ;  /* 0x000001000d0f7824 */ /* 0x000fe400078e00ff */
[----:B------:R-:W-:Y:S02]  /*a920*/  IMAD.MOV.U32 R22, RZ, RZ, RZ ;  /* 0x000000ffff167224 */ /* 0x000fe400078e00ff */
[----:B------:R-:W-:Y:S02]  /*a930*/  IMAD.MOV.U32 R4, RZ, RZ, R12 ;  /* 0x000000ffff047224 */ /* 0x000fe400078e000c */
[----:B------:R-:W-:Y:S02]  /*a940*/  IMAD.MOV.U32 R5, RZ, RZ, R0 ;  /* 0x000000ffff057224 */ /* 0x000fe400078e0000 */
[----:B------:R-:W-:-:S02]  /*a950*/  IMAD.MOV.U32 R14, RZ, RZ, R3 ;  /* 0x000000ffff0e7224 */ /* 0x000fc400078e0003 */
[----:B------:R-:W-:-:S07]  /*a960*/  IMAD.SHL.U32 R21, R20, 0x10, RZ ;  /* 0x0000001014157824 */ /* 0x000fce00078e00ff */
.L_x_303:
[----:B------:R-:W0:Y:S01]  /*a970*/  S2UR UR5, SR_CgaCtaId ;  /* 0x00000000000579c3 */ /* 0x000e220000008800 */
[----:B------:R-:W-:Y:S02]  /*a980*/  MOV R20, 0x400 ;  /* 0x0000040000147802 */ /* 0x000fe40000000f00 */
[----:B------:R-:W-:Y:S02]  /*a990*/  SHF.L.U32 R7, R5, 0x1f, RZ ;  /* 0x0000001f05077819 */ /* 0x000fe400000006ff */
[----:B------:R-:W-:-:S13]  /*a9a0*/  LOP3.LUT P1, RZ, R18, 0x7f, RZ, 0xc0, !PT ;  /* 0x0000007f12ff7812 */ /* 0x000fda000782c0ff */
[----:B------:R-:W1:Y:S01]  /*a9b0*/  @!P1 LDC R13, c[0x0][0x500] ;  /* 0x00014000ff0d9b82 */ /* 0x000e620000000800 */
[----:B0-----:R-:W-:-:S05]  /*a9c0*/  IMAD.U32 R11, RZ, RZ, UR5 ;  /* 0x00000005ff0b7e24 */ /* 0x001fca000f8e00ff */
[----:B------:R-:W-:-:S05]  /*a9d0*/  LEA R23, R11, R20, 0x18 ;  /* 0x000000140b177211 */ /* 0x000fca00078ec0ff */
[----:B------:R-:W-:-:S04]  /*a9e0*/  IMAD R20, R14, 0x8, R23 ;  /* 0x000000080e147824 */ /* 0x000fc800078e0217 */
[----:B------:R-:W0:Y:S02]  /*a9f0*/  SYNCS.PHASECHK.TRANS64.TRYWAIT P0, [R20+URZ+0x48], R7 ;  /* 0x00004807140075a7 */ /* 0x000e24000800017f */
[----:B01----:R-:W-:Y:S05]  /*aa00*/  @!P0 BRA `(.L_x_301) ;  /* 0x0000001000288947 */ /* 0x003fea0003800000 */
.L_x_325:
[----:B0-----:R-:W-:Y:S01]  /*aa10*/  PRMT R7, R8, 0x9910, RZ ;  /* 0x0000991008077816 */ /* 0x001fe200000000ff */
[----:B------:R0:W-:Y:S03]  /*aa20*/  @!P1 SYNCS.ARRIVE.TRANS64 RZ, [R20+URZ], R13 ;  /* 0x0000000d14ff99a7 */ /* 0x0001e6000800003f */
[----:B------:R-:W-:-:S13]  /*aa30*/  ISETP.NE.AND P0, PT, R7, 0x2, PT ;  /* 0x000000020700780c */ /* 0x000fda0003f05270 */
[----:B0-----:R-:W-:Y:S05]  /*aa40*/  @P0 BRA `(.L_x_302) ;  /* 0x0000000000040947 */ /* 0x001fea0003800000 */
[----:B------:R-:W-:Y:S01]  /*aa50*/  BPT.TRAP 0x1 ;  /* 0x000000040000795c */ /* 0x000fe20000300000 */
.L_x_302:
[----:B------:R-:W-:Y:S01]  /*aa60*/  IMAD R7, R14, 0x8, R11 ;  /* 0x000000080e077824 */ /* 0x000fe200078e020b */
[----:B------:R-:W-:Y:S01]  /*aa70*/  R2UR UR9, R20 ;  /* 0x00000000140972ca */ /* 0x000fe200000e0000 */
[----:B------:R-:W-:Y:S01]  /*aa80*/  VIADD R4, R4, 0xffffffff ;  /* 0xffffffff04047836 */ /* 0x000fe20000000000 */
[----:B------:R-:W-:Y:S01]  /*aa90*/  UIADD3 UR6, UP0, UR24, 0xf0, URZ ;  /* 0x000000f018067890 */ /* 0x000fe2000ff1e03f */
[----:B------:R-:W-:Y:S01]  /*aaa0*/  IMAD.SHL.U32 R7, R7, 0x200, RZ ;  /* 0x0000020007077824 */ /* 0x000fe200078e00ff */
[----:B------:R-:W-:Y:S01]  /*aab0*/  R2UR UR11, R21 ;  /* 0x00000000150b72ca */ /* 0x000fe200000e0000 */
[----:B------:R-:W-:Y:S01]  /*aac0*/  UIADD3 UR26, UP1, UR24, 0x1f0, URZ ;  /* 0x000001f0181a7890 */ /* 0x000fe2000ff3e03f */
[----:B------:R-:W-:Y:S01]  /*aad0*/  R2UR UR10, R22 ;  /* 0x00000000160a72ca */ /* 0x000fe200000e0000 */
[--C-:B------:R-:W-:Y:S01]  /*aae0*/  IMAD R7, R7, 0x2, R23.reuse ;  /* 0x0000000207077824 */ /* 0x100fe200078e0217 */
[----:B------:R-:W-:Y:S01]  /*aaf0*/  R2UR UR12, R6 ;  /* 0x00000000060c72ca */ /* 0x000fe200000e0000 */
[C---:B------:R-:W-:Y:S01]  /*ab00*/  IMAD R23, R14.reuse, 0x4000, R23 ;  /* 0x000040000e177824 */ /* 0x040fe200078e0217 */
[----:B------:R-:W-:Y:S01]  /*ab10*/  R2UR UR19, R15 ;  /* 0x000000000f1372ca */ /* 0x000fe200000e0000 */
[----:B------:R-:W-:Y:S01]  /*ab20*/  UIADD3.X UR7, URZ, UR25, URZ, UP0, !UPT ;  /* 0x000000193f077290 */ /* 0x000fe200087fe43f */
[----:B------:R-:W-:Y:S01]  /*ab30*/  R2UR UR5, R7 ;  /* 0x00000000070572ca */ /* 0x000fe200000e0000 */
[----:B------:R-:W-:Y:S01]  /*ab40*/  VIADD R14, R14, 0x1 ;  /* 0x000000010e0e7836 */ /* 0x000fe20000000000 */
[----:B------:R-:W-:Y:S01]  /*ab50*/  R2UR UR8, R23 ;  /* 0x00000000170872ca */ /* 0x000fe200000e0000 */
[----:B------:R-:W-:Y:S01]  /*ab60*/  UIADD3.X UR27, URZ, UR25, URZ, UP1, !UPT ;  /* 0x000000193f1b7290 */ /* 0x000fe20008ffe43f */
[----:B------:R-:W-:Y:S01]  /*ab70*/  ISETP.GT.AND P1, PT, R4, 0x1, PT ;  /* 0x000000010400780c */ /* 0x000fe20003f24270 */
[----:B------:R-:W-:Y:S01]  /*ab80*/  UMOV UR20, 0xff0000 ;  /* 0x00ff000000147882 */ /* 0x000fe20000000000 */
[----:B------:R-:W-:Y:S01]  /*ab90*/  UMOV UR14, 0x0 ;  /* 0x00000000000e7882 */ /* 0x000fe20000000000 */
[----:B------:R-:W-:Y:S01]  /*aba0*/  UMOV UR15, 0x10000000 ;  /* 0x10000000000f7882 */ /* 0x000fe20000000000 */
[----:B------:R-:W-:Y:S01]  /*abb0*/  ISETP.NE.AND P0, PT, R14, 0x9, PT ;  /* 0x000000090e00780c */ /* 0x000fe20003f05270 */
[----:B------:R-:W-:-:S03]  /*abc0*/  VIADD R22, R22, 0x20 ;  /* 0x0000002016167836 */ /* 0x000fc60000000000 */
[----:B------:R-:W-:Y:S01]  /*abd0*/  SEL R20, RZ, 0x1, P0 ;  /* 0x00000001ff147807 */ /* 0x000fe20000000000 */
[----:B------:R-:W-:Y:S01]  /*abe0*/  UIADD3 UR5, UR5, 0x180, URZ ;  /* 0x0000018005057890 */ /* 0x000fe2000fffe03f */
[----:B------:R-:W-:Y:S01]  /*abf0*/  SEL R14, R14, RZ, P0 ;  /* 0x000000ff0e0e7207 */ /* 0x000fe20000000000 */
[----:B------:R-:W-:Y:S01]  /*ac00*/  UIADD3 UR16, UR8, 0x12180, URZ ;  /* 0x0001218008107890 */ /* 0x000fe2000fffe03f */
[----:B------:R-:W-:-:S04]  /*ac10*/  LOP3.LUT R5, R5, R20, RZ, 0x3c, !PT ;  /* 0x0000001405057212 */ /* 0x000fc800078e3cff */
[----:B------:R-:W-:Y:S02]  /*ac20*/  UMOV UR8, UR5 ;  /* 0x0000000500087c82 */ /* 0x000fe40008000000 */
[----:B------:R0:W-:Y:S02]  /*ac30*/  UTMALDG.3D.MULTICAST [UR8], [UR6], UR20, desc[UR14] ;  /* 0x00000e08060073b4 */ /* 0x0001e40008011814 */
[----:B0-----:R-:W-:Y:S01]  /*ac40*/  UMOV UR8, UR16 ;  /* 0x0000001000087c82 */ /* 0x001fe20008000000 */
[----:B------:R-:W-:Y:S02]  /*ac50*/  UMOV UR11, UR19 ;  /* 0x00000013000b7c82 */ /* 0x000fe40008000000 */
[----:B------:R0:W-:Y:S02]  /*ac60*/  UTMALDG.3D [UR8], [UR26], desc[UR14] ;  /* 0x00000e081a0075b4 */ /* 0x0001e40008011000 */
[----:B0-----:R-:W-:Y:S05]  /*ac70*/  @P1 BRA `(.L_x_303) ;  /* 0xfffffffc003c1947 */ /* 0x001fea000383ffff */
.L_x_300:
[----:B------:R-:W-:Y:S05]  /*ac80*/  BSYNC B1 ;  /* 0x0000000000017941 */ /* 0x000fea0003800000 */
.L_x_299:
[----:B------:R-:W-:Y:S01]  /*ac90*/  LOP3.LUT P1, RZ, R9, 0xff, RZ, 0xc0, !PT ;  /* 0x000000ff09ff7812 */ /* 0x000fe2000782c0ff */
[C---:B------:R-:W-:Y:S01]  /*aca0*/  IMAD.IADD R6, R10.reuse, 0x1, R3 ;  /* 0x000000010a067824 */ /* 0x040fe200078e0203 */
[----:B------:R-:W-:Y:S01]  /*acb0*/  ULDC.64 UR6, c[0x0][0x650] ;  /* 0x0001940000067ab9 */ /* 0x000fe20000000a00 */
[----:B------:R-:W-:Y:S01]  /*acc0*/  ISETP.GE.U32.AND P2, PT, R10, 0x9, PT ;  /* 0x000000090a00780c */ /* 0x000fe20003f46070 */
[----:B------:R-:W-:Y:S01]  /*acd0*/  BSSY B1, `(.L_x_304) ;  /* 0x000006b000017945 */ /* 0x000fe20003800000 */
[----:B------:R-:W-:Y:S01]  /*ace0*/  IMAD.MOV.U32 R20, RZ, RZ, -0x1 ;  /* 0xffffffffff147424 */ /* 0x000fe200078e00ff */
[----:B------:R-:W-:Y:S01]  /*acf0*/  ISETP.GT.U32.AND P0, PT, R6, 0x8, PT ;  /* 0x000000080600780c */ /* 0x000fe20003f04070 */
[----:B------:R-:W-:Y:S01]  /*ad00*/  IMAD.MOV.U32 R13, RZ, RZ, -0x1 ;  /* 0xffffffffff0d7424 */ /* 0x000fe200078e00ff */
[----:B------:R-:W-:Y:S02]  /*ad10*/  PRMT R9, RZ, 0x7610, R9 ;  /* 0x00007610ff097816 */ /* 0x000fe40000000009 */
[----:B------:R-:W-:-:S03]  /*ad20*/  ISETP.LT.U32.AND P0, PT, R10, 0x9, P0 ;  /* 0x000000090a00780c */ /* 0x000fc60000701070 */
[----:B------:R-:W0:Y:S01]  /*ad30*/  @P1 S2R R11, SR_CgaCtaId ;  /* 0x00000000000b1919 */ /* 0x000e220000008800 */
[----:B------:R-:W-:-:S04]  /*ad40*/  @P1 MOV R4, 0x400 ;  /* 0x0000040000041802 */ /* 0x000fc80000000f00 */
[----:B0-----:R-:W-:Y:S01]  /*ad50*/  @P1 LEA R3, R11, R4, 0x18 ;  /* 0x000000040b031211 */ /* 0x001fe200078ec0ff */
[----:B------:R-:W-:-:S03]  /*ad60*/  IMAD.WIDE.U32 R4, R6, 0x38e38e39, RZ ;  /* 0x38e38e3906047825 */ /* 0x000fc600078e00ff */
[----:B------:R0:W-:Y:S01]  /*ad70*/  @P1 SYNCS.ARRIVE.TRANS64.A1T0 RZ, [R3+URZ+0xa8], RZ ;  /* 0x0000a8ff03ff19a7 */ /* 0x0001e2000810003f */
[----:B------:R-:W-:Y:S02]  /*ad80*/  IADD3 R16, P1, R16, UR22, RZ ;  /* 0x0000001610107c10 */ /* 0x000fe4000ff3e0ff */
[----:B------:R-:W-:Y:S02]  /*ad90*/  SHF.R.U32.HI R5, RZ, 0x1, R5 ;  /* 0x00000001ff057819 */ /* 0x000fe40000011605 */
[----:B------:R-:W-:Y:S02]  /*ada0*/  IADD3.X R17, R17, UR13, RZ, P1, !PT ;  /* 0x0000000d11117c10 */ /* 0x000fe40008ffe4ff */
[----:B------:R-:W-:Y:S02]  /*adb0*/  PRMT R4, RZ, 0x7610, R4 ;  /* 0x00007610ff047816 */ /* 0x000fe40000000004 */
[----:B0-----:R-:W-:Y:S02]  /*adc0*/  SEL R3, RZ, 0x1, !P0 ;  /* 0x00000001ff037807 */ /* 0x001fe40004000000 */
[----:B------:R-:W-:-:S02]  /*add0*/  ISETP.GE.U32.AND P0, PT, R16, UR6, PT ;  /* 0x0000000610007c0c */ /* 0x000fc4000bf06070 */
[----:B------:R-:W-:Y:S01]  /*ade0*/  LOP3.LUT R0, R0, R3, RZ, 0x3c, !PT ;  /* 0x0000000300007212 */ /* 0x000fe200078e3cff */
[----:B------:R-:W-:Y:S01]  /*adf0*/  IMAD R3, R5, -0x9, R6 ;  /* 0xfffffff705037824 */ /* 0x000fe200078e0206 */
[----:B------:R-:W-:Y:S01]  /*ae00*/  ISETP.GE.U32.AND.EX P0, PT, R17, UR7, PT, P0 ;  /* 0x0000000711007c0c */ /* 0x000fe2000bf06100 */
[----:B------:R-:W-:Y:S01]  /*ae10*/  IMAD.MOV.U32 R6, RZ, RZ, -0x1 ;  /* 0xffffffffff067424 */ /* 0x000fe200078e00ff */
[----:B------:R-:W-:-:S11]  /*ae20*/  @P2 LOP3.LUT R0, R0, 0x1, R5, 0x78, !PT ;  /* 0x0000000100002812 */ /* 0x000fd600078e7805 */
[----:B------:R-:W-:Y:S05]  /*ae30*/  @P0 BRA `(.L_x_305) ;  /* 0x0000000400500947 */ /* 0x000fea0003800000 */
[----:B------:R-:W0:Y:S01]  /*ae40*/  S2R R15, SR_CTAID.X ;  /* 0x00000000000f7919 */ /* 0x000e220000002500 */
[----:B------:R-:W-:Y:S01]  /*ae50*/  ULDC.64 UR6, c[0x0][0x628] ;  /* 0x00018a0000067ab9 */ /* 0x000fe20000000a00 */
[----:B------:R-:W1:Y:S01]  /*ae60*/  LDC R20, c[0x0][0x144] ;  /* 0x00005100ff147b82 */ /* 0x000e620000000800 */
[----:B------:R-:W-:Y:S01]  /*ae70*/  ISETP.NE.U32.AND P0, PT, RZ, UR6, PT ;  /* 0x00000006ff007c0c */ /* 0x000fe2000bf05070 */
[----:B------:R-:W2:Y:S01]  /*ae80*/  S2R R13, SR_CTAID.Y ;  /* 0x00000000000d7919 */ /* 0x000ea20000002600 */
[----:B------:R-:W-:Y:S01]  /*ae90*/  ULDC UR8, c[0x0][0x630] ;  /* 0x00018c0000087ab9 */ /* 0x000fe20000000800 */
[----:B------:R-:W-:Y:S01]  /*aea0*/  ULDC UR9, c[0x0][0x150] ;  /* 0x0000540000097ab9 */ /* 0x000fe20000000800 */
[----:B------:R-:W-:Y:S01]  /*aeb0*/  ISETP.NE.AND.EX P0, PT, RZ, UR7, PT, P0 ;  /* 0x00000007ff007c0c */ /* 0x000fe2000bf05300 */
[----:B------:R-:W-:Y:S02]  /*aec0*/  IMAD.MOV.U32 R4, RZ, RZ, R16 ;  /* 0x000000ffff047224 */ /* 0x000fe400078e0010 */
[----:B------:R-:W-:Y:S01]  /*aed0*/  IMAD.MOV.U32 R5, RZ, RZ, R17 ;  /* 0x000000ffff057224 */ /* 0x000fe200078e0011 */
[----:B0-----:R-:W-:-:S09]  /*aee0*/  I2FP.F32.U32 R22, R15 ;  /* 0x0000000f00167245 */ /* 0x001fd20000201000 */
[----:B------:R-:W-:Y:S05]  /*aef0*/  @!P0 BRA `(.L_x_306) ;  /* 0x0000000000288947 */ /* 0x000fea0003800000 */
[----:B------:R-:W-:Y:S02]  /*af00*/  ULDC UR5, c[0x0][0x634] ;  /* 0x00018d0000057ab9 */ /* 0x000fe40000000800 */
[----:B------:R-:W-:-:S05]  /*af10*/  IADD3 R5, P0, R16, UR5, RZ ;  /* 0x0000000510057c10 */ /* 0x000fca000ff1e0ff */
[----:B------:R-:W-:-:S04]  /*af20*/  IMAD.X R21, RZ, RZ, R17, P0 ;  /* 0x000000ffff157224 */ /* 0x000fc800000e0611 */
[----:B------:R-:W-:-:S04]  /*af30*/  IMAD.WIDE.U32 R6, R21, UR6, RZ ;  /* 0x0000000615067c25 */ /* 0x000fc8000f8e00ff */
[----:B------:R-:W-:-:S04]  /*af40*/  IMAD.WIDE.U32 R6, P0, R5, UR7, R6 ;  /* 0x0000000705067c25 */ /* 0x000fc8000f800006 */
[----:B------:R-:W-:-:S04]  /*af50*/  IMAD.WIDE.U32 R4, R5, UR6, RZ ;  /* 0x0000000605047c25 */ /* 0x000fc8000f8e00ff */
[----:B------:R-:W-:Y:S01]  /*af60*/  IMAD.MOV.U32 R4, RZ, RZ, R7 ;  /* 0x000000ffff047224 */ /* 0x000fe200078e0007 */
[----:B------:R-:W-:Y:S01]  /*af70*/  IADD3 RZ, P1, R5, R6, RZ ;  /* 0x0000000605ff7210 */ /* 0x000fe20007f3e0ff */
[----:B------:R-:W-:-:S04]  /*af80*/  IMAD.X R5, RZ, RZ, RZ, P0 ;  /* 0x000000ffff057224 */ /* 0x000fc800000e06ff */
[----:B------:R-:W-:-:S08]  /*af90*/  IMAD.WIDE.U32.X R4, R21, UR7, R4, P1 ;  /* 0x0000000715047c25 */ /* 0x000fd000088e0404 */
.L_x_306:
[----:B------:R-:W-:Y:S01]  /*afa0*/  FMUL R22, R22, UR9 ;  /* 0x0000000916167c20 */ /* 0x000fe20008400000 */
[--C-:B------:R-:W-:Y:S01]  /*afb0*/  SHF.R.U64 R14, R4, UR8, R5.reuse ;  /* 0x00000008040e7c19 */ /* 0x100fe20008001205 */
[----:B------:R-:W-:Y:S01]  /*afc0*/  ULDC.64 UR6, c[0x0][0x620] ;  /* 0x0001880000067ab9 */ /* 0x000fe20000000a00 */
[----:B------:R-:W-:Y:S01]  /*afd0*/  SHF.R.U32.HI R4, RZ, UR8, R5 ;  /* 0x00000008ff047c19 */ /* 0x000fe20008011605 */
[----:B------:R-:W-:Y:S01]  /*afe0*/  ULDC.64 UR8, c[0x0][0x640] ;  /* 0x0001900000087ab9 */ /* 0x000fe20000000a00 */
[----:B------:R-:W-:Y:S01]  /*aff0*/  IADD3 R5, P0, RZ, -R14, RZ ;  /* 0x8000000eff057210 */ /* 0x000fe20007f1e0ff */
[----:B------:R-:W0:Y:S01]  /*b000*/  F2I.U32.TRUNC.NTZ R22, R22 ;  /* 0x0000001600167305 */ /* 0x000e22000020f000 */
[----:B------:R-:W-:-:S03]  /*b010*/  ULDC UR5, c[0x0][0x618] ;  /* 0x0001860000057ab9 */ /* 0x000fc60000000800 */
[----:B------:R-:W-:Y:S01]  /*b020*/  IMAD.X R4, RZ, RZ, ~R4, P0 ;  /* 0x000000ffff047224 */ /* 0x000fe200000e0e04 */
[----:B------:R-:W-:-:S03]  /*b030*/  ISETP.NE.U32.AND P0, PT, RZ, UR8, PT ;  /* 0x00000008ff007c0c */ /* 0x000fc6000bf05070 */
[----:B------:R-:W-:Y:S01]  /*b040*/  IMAD R4, R4, UR6, RZ ;  /* 0x0000000604047c24 */ /* 0x000fe2000f8e02ff */
[----:B------:R-:W-:-:S03]  /*b050*/  ISETP.NE.AND.EX P0, PT, RZ, UR9, PT, P0 ;  /* 0x00000009ff007c0c */ /* 0x000fc6000bf05300 */
[C---:B------:R-:W-:Y:S02]  /*b060*/  IMAD R7, R5.reuse, UR7, R4 ;  /* 0x0000000705077c24 */ /* 0x040fe4000f8e0204 */
[----:B------:R-:W-:Y:S01]  /*b070*/  IMAD.WIDE.U32 R4, R5, UR6, R16 ;  /* 0x0000000605047c25 */ /* 0x000fe2000f8e0010 */
[----:B------:R-:W-:-:S03]  /*b080*/  ULDC UR6, c[0x0][0x154] ;  /* 0x0000550000067ab9 */ /* 0x000fc60000000800 */
[----:B0-----:R-:W-:Y:S02]  /*b090*/  IMAD.MOV R6, RZ, RZ, -R22 ;  /* 0x000000ffff067224 */ /* 0x001fe400078e0a16 */
[----:B------:R-:W-:Y:S02]  /*b0a0*/  IMAD.IADD R5, R5, 0x1, R7 ;  /* 0x0000000105057824 */ /* 0x000fe400078e0207 */
[----:B-1----:R-:W-:Y:S01]  /*b0b0*/  IMAD R15, R20, R6, R15 ;  /* 0x00000006140f7224 */ /* 0x002fe200078e020f */
[----:B--2---:R-:W-:Y:S01]  /*b0c0*/  I2FP.F32.U32 R6, R13 ;  /* 0x0000000d00067245 */ /* 0x004fe20000201000 */
[----:B------:R-:W0:Y:S01]  /*b0d0*/  LDC R20, c[0x0][0x148] ;  /* 0x00005200ff147b82 */ /* 0x000e220000000800 */
[--C-:B------:R-:W-:Y:S02]  /*b0e0*/  SHF.R.U64 R21, R4, UR5, R5.reuse ;  /* 0x0000000504157c19 */ /* 0x100fe40008001205 */
[----:B------:R-:W-:Y:S01]  /*b0f0*/  SHF.R.U32.HI R4, RZ, UR5, R5 ;  /* 0x00000005ff047c19 */ /* 0x000fe20008011605 */
[----:B------:R-:W-:Y:S01]  /*b100*/  FMUL R6, R6, UR6 ;  /* 0x0000000606067c20 */ /* 0x000fe20008400000 */
[----:B------:R-:W-:-:S02]  /*b110*/  ULDC UR5, c[0x0][0x608] ;  /* 0x0001820000057ab9 */ /* 0x000fc40000000800 */
[--C-:B------:R-:W-:Y:S01]  /*b120*/  SHF.R.U64 R23, R21, UR5, R4.reuse ;  /* 0x0000000515177c19 */ /* 0x100fe20008001204 */
[----:B------:R1:W2:Y:S01]  /*b130*/  F2I.U32.TRUNC.NTZ R24, R6 ;  /* 0x0000000600187305 */ /* 0x0002a2000020f000 */
[----:B------:R-:W-:Y:S01]  /*b140*/  SHF.R.U32.HI R4, RZ, UR5, R4 ;  /* 0x00000005ff047c19 */ /* 0x000fe20008011604 */
[----:B------:R-:W-:-:S03]  /*b150*/  ULDC UR5, c[0x0][0x658] ;  /* 0x0001960000057ab9 */ /* 0x000fc60000000800 */
[--C-:B------:R-:W-:Y:S02]  /*b160*/  SHF.R.U64 R22, R23, UR5, R4.reuse ;  /* 0x0000000517167c19 */ /* 0x100fe40008001204 */
[----:B------:R-:W-:-:S03]  /*b170*/  SHF.R.U32.HI R25, RZ, UR5, R4 ;  /* 0x00000005ff197c19 */ /* 0x000fc60008011604 */
[----:B------:R-:W-:Y:S02]  /*b180*/  IMAD.MOV.U32 R4, RZ, RZ, R22 ;  /* 0x000000ffff047224 */ /* 0x000fe400078e0016 */
[----:B------:R-:W-:Y:S01]  /*b190*/  IMAD.MOV.U32 R5, RZ, RZ, R25 ;  /* 0x000000ffff057224 */ /* 0x000fe200078e0019 */
[----:B-1----:R-:W-:Y:S06]  /*b1a0*/  @!P0 BRA `(.L_x_307) ;  /* 0x0000000000288947 */ /* 0x002fec0003800000 */
        /* <DEDUP_REMOVED lines=10> */
.L_x_307:
[----:B------:R-:W-:Y:S01]  /*b250*/  ISETP.NE.AND P0, PT, R2, 0x1, PT ;  /* 0x000000010200780c */ /* 0x000fe20003f05270 */
[----:B------:R-:W-:Y:S01]  /*b260*/  ULDC UR5, c[0x0][0x648] ;  /* 0x0001920000057ab9 */ /* 0x000fe20000000800 */
[----:B------:R-:W-:Y:S01]  /*b270*/  LOP3.LUT R23, R23, UR17, RZ, 0xc0, !PT ;  /* 0x0000001117177c12 */ /* 0x000fe2000f8ec0ff */
[----:B--2---:R-:W-:Y:S01]  /*b280*/  IMAD.MOV R24, RZ, RZ, -R24 ;  /* 0x000000ffff187224 */ /* 0x004fe200078e0a18 */
[----:B------:R-:W-:Y:S01]  /*b290*/  SHF.R.U64 R4, R4, UR5, R5 ;  /* 0x0000000504047c19 */ /* 0x000fe20008001205 */
[----:B------:R-:W-:Y:S01]  /*b2a0*/  ULDC UR5, c[0x0][0x638] ;  /* 0x00018e0000057ab9 */ /* 0x000fe20000000800 */
[----:B------:R-:W-:Y:S01]  /*b2b0*/  LOP3.LUT R21, R21, UR4, RZ, 0xc0, !PT ;  /* 0x0000000415157c12 */ /* 0x000fe2000f8ec0ff */
[----:B------:R-:W-:Y:S01]  /*b2c0*/  ULDC UR6, c[0x0][0x610] ;  /* 0x0001840000067ab9 */ /* 0x000fe20000000800 */
[----:B------:R-:W-:Y:S02]  /*b2d0*/  IMAD.MOV.U32 R6, RZ, RZ, R14 ;  /* 0x000000ffff067224 */ /* 0x000fe400078e000e */
[----:B------:R-:W-:-:S02]  /*b2e0*/  IMAD.MOV R5, RZ, RZ, -R4 ;  /* 0x000000ffff057224 */ /* 0x000fc400078e0a04 */
[----:B------:R-:W-:Y:S02]  /*b2f0*/  IMAD R4, R4, UR18, R23 ;  /* 0x0000001204047c24 */ /* 0x000fe4000f8e0217 */
[----:B0-----:R-:W-:Y:S02]  /*b300*/  @P0 IMAD R15, R20, R24, R13 ;  /* 0x00000018140f0224 */ /* 0x001fe400078e020d */
[----:B------:R-:W-:Y:S01]  /*b310*/  IMAD R22, R5, UR5, R22 ;  /* 0x0000000505167c24 */ /* 0x000fe2000f8e0216 */
[----:B------:R-:W-:Y:S01]  /*b320*/  ULDC UR5, c[0x0][0x600] ;  /* 0x0001800000057ab9 */ /* 0x000fe20000000800 */
[----:B------:R-:W-:Y:S02]  /*b330*/  IMAD R15, R4, UR6, R15 ;  /* 0x00000006040f7c24 */ /* 0x000fe4000f8e020f */
[----:B------:R-:W-:Y:S02]  /*b340*/  IMAD R22, R22, UR5, R21 ;  /* 0x0000000516167c24 */ /* 0x000fe4000f8e0215 */
[----:B------:R-:W-:-:S03]  /*b350*/  IMAD.MOV.U32 R4, RZ, RZ, 0x1 ;  /* 0x00000001ff047424 */ /* 0x000fc600078e00ff */
[----:B------:R-:W-:Y:S02]  /*b360*/  SEL R13, R22, R15, !P0 ;  /* 0x0000000f160d7207 */ /* 0x000fe40004000000 */
[----:B------:R-:W-:-:S07]  /*b370*/  SEL R20, R15, R22, !P0 ;  /* 0x000000160f147207 */ /* 0x000fce0004000000 */
.L_x_305:
[----:B------:R-:W-:Y:S05]  /*b380*/  BSYNC B1 ;  /* 0x0000000000017941 */ /* 0x000fea0003800000 */
.L_x_304:
[----:B------:R-:W-:-:S13]  /*b390*/  LOP3.LUT P0, RZ, R4, 0xff, RZ, 0xc0, !PT ;  /* 0x000000ff04ff7812 */ /* 0x000fda000780c0ff */
[----:B------:R-:W-:Y:S05]  /*b3a0*/  @P0 BRA `(.L_x_308) ;  /* 0xfffffff400380947 */ /* 0x000fea000383ffff */
[----:B------:R-:W-:Y:S05]  /*b3b0*/  BSYNC B0 ;  /* 0x0000000000007941 */ /* 0x000fea0003800000 */
.L_x_297:
[----:B------:R-:W-:-:S03]  /*b3c0*/  UMOV UR5, 0xffffffff ;  /* 0xffffffff00057882 */ /* 0x000fc60000000000 */
[----:B------:R-:W-:Y:S05]  /*b3d0*/  BRA.DIV UR5, `(.L_x_309) ;  /* 0x0000000605c87947 */ /* 0x000fea000b800000 */
[----:B------:R-:W-:-:S13]  /*b3e0*/  ELECT P6, URZ, PT ;  /* 0x00000000003f782f */ /* 0x000fda00038c0000 */
.L_x_328:
[----:B------:R-:W-:Y:S04]  /*b3f0*/  BSSY B0, `(.L_x_310) ;  /* 0x0000058000007945 */ /* 0x000fe80003800000 */
[----:B------:R-:W-:Y:S05]  /*b400*/  @!P6 BRA `(.L_x_311) ;  /* 0x000000040058e947 */ /* 0x000fea0003800000 */
[----:B------:R-:W-:-:S04]  /*b410*/  LOP3.LUT R19, R19, 0x2, RZ, 0xfc, !PT ;  /* 0x0000000213137812 */ /* 0x000fc800078efcff */
[----:B------:R-:W-:-:S13]  /*b420*/  ISETP.NE.AND P0, PT, R19, 0x3, PT ;  /* 0x000000031300780c */ /* 0x000fda0003f05270 */
[----:B------:R-:W-:Y:S05]  /*b430*/  @!P0 BRA `(.L_x_312) ;  /* 0x0000000000048947 */ /* 0x000fea0003800000 */
[----:B------:R-:W-:Y:S01]  /*b440*/  BPT.TRAP 0x1 ;  /* 0x000000040000795c */ /* 0x000fe20000300000 */
.L_x_312:
[----:B------:R-:W0:Y:S01]  /*b450*/  S2R R5, SR_CgaCtaId ;  /* 0x0000000000057919 */ /* 0x000e220000008800 */
[----:B------:R-:W-:Y:S02]  /*b460*/  MOV R2, 0x400 ;  /* 0x0000040000027802 */ /* 0x000fe40000000f00 */
[----:B------:R-:W-:Y:S02]  /*b470*/  SHF.L.U32 R4, R0, 0x1f, RZ ;  /* 0x0000001f00047819 */ /* 0x000fe400000006ff */
[----:B0-----:R-:W-:-:S05]  /*b480*/  LEA R2, R5, R2, 0x18 ;  /* 0x0000000205027211 */ /* 0x001fca00078ec0ff */
[----:B------:R-:W-:-:S04]  /*b490*/  VIADD R2, R2, 0x48 ;  /* 0x0000004802027836 */ /* 0x000fc80000000000 */
[C---:B------:R-:W-:Y:S02]  /*b4a0*/  IMAD R7, R3.reuse, 0x8, R2 ;  /* 0x0000000803077824 */ /* 0x040fe400078e0202 */
[----:B------:R-:W-:Y:S02]  /*b4b0*/  VIADD R3, R3, 0x1 ;  /* 0x0000000103037836 */ /* 0x000fe40000000000 */
[----:B------:R-:W0:Y:S03]  /*b4c0*/  SYNCS.PHASECHK.TRANS64.TRYWAIT P0, [R7+URZ], R4 ;  /* 0x00000004070075a7 */ /* 0x000e26000800017f */
[----:B------:R-:W-:-:S04]  /*b4d0*/  ISETP.NE.AND P1, PT, R3, 0x9, PT ;  /* 0x000000090300780c */ /* 0x000fc80003f25270 */
[----:B------:R-:W-:Y:S02]  /*b4e0*/  SEL R5, RZ, 0x1, P1 ;  /* 0x00000001ff057807 */ /* 0x000fe40000800000 */
[----:B------:R-:W-:Y:S02]  /*b4f0*/  SEL R3, R3, RZ, P1 ;  /* 0x000000ff03037207 */ /* 0x000fe40000800000 */
[----:B------:R-:W-:-:S03]  /*b500*/  LOP3.LUT R6, R0, R5, RZ, 0x3c, !PT ;  /* 0x0000000500067212 */ /* 0x000fc600078e3cff */
[----:B------:R-:W-:Y:S01]  /*b510*/  IMAD R8, R3, 0x8, R2 ;  /* 0x0000000803087824 */ /* 0x000fe200078e0202 */
[----:B------:R-:W-:Y:S01]  /*b520*/  SHF.L.U32 R5, R6, 0x1f, RZ ;  /* 0x0000001f06057819 */ /* 0x000fe200000006ff */
[----:B0-----:R-:W-:Y:S06]  /*b530*/  @!P0 BRA `(.L_x_313) ;  /* 0x0000000400908947 */ /* 0x001fec0003800000 */
.L_x_329:
[----:B------:R-:W1:Y:S01]  /*b540*/  SYNCS.PHASECHK.TRANS64.TRYWAIT P0, [R8+URZ], R5 ;  /* 0x00000005080075a7 */ /* 0x000e62000800017f */
[----:B------:R-:W-:-:S05]  /*b550*/  VIADD R0, R3, 0x1 ;  /* 0x0000000103007836 */ /* 0x000fca0000000000 */
[----:B------:R-:W-:-:S04]  /*b560*/  ISETP.NE.AND P1, PT, R0, 0x9, PT ;  /* 0x000000090000780c */ /* 0x000fc80003f25270 */
[----:B------:R-:W-:Y:S02]  /*b570*/  SEL R3, RZ, 0x1, P1 ;  /* 0x00000001ff037807 */ /* 0x000fe40000800000 */
[----:B0-----:R-:W-:Y:S02]  /*b580*/  SEL R7, R0, RZ, P1 ;  /* 0x000000ff00077207 */ /* 0x001fe40000800000 */
[----:B------:R-:W-:-:S03]  /*b590*/  LOP3.LUT R6, R6, R3, RZ, 0x3c, !PT ;  /* 0x0000000306067212 */ /* 0x000fc600078e3cff */
[----:B------:R-:W-:Y:S01]  /*b5a0*/  IMAD R9, R7, 0x8, R2 ;  /* 0x0000000807097824 */ /* 0x000fe200078e0202 */
[----:B------:R-:W-:Y:S01]  /*b5b0*/  SHF.L.U32 R4, R6, 0x1f, RZ ;  /* 0x0000001f06047819 */ /* 0x000fe200000006ff */
[----:B-1----:R-:W-:Y:S06]  /*b5c0*/  @!P0 BRA `(.L_x_314) ;  /* 0x0000000400808947 */ /* 0x002fec0003800000 */
.L_x_330:
[----:B------:R-:W1:Y:S01]  /*b5d0*/  SYNCS.PHASECHK.TRANS64.TRYWAIT P0, [R9+URZ], R4 ;  /* 0x00000004090075a7 */ /* 0x000e62000800017f */
[----:B------:R-:W-:-:S05]  /*b5e0*/  VIADD R0, R7, 0x1 ;  /* 0x0000000107007836 */ /* 0x000fca0000000000 */
[----:B------:R-:W-:-:S04]  /*b5f0*/  ISETP.NE.AND P1, PT, R0, 0x9, PT ;  /* 0x000000090000780c */ /* 0x000fc80003f25270 */
[----:B------:R-:W-:Y:S02]  /*b600*/  SEL R3, RZ, 0x1, P1 ;  /* 0x00000001ff037807 */ /* 0x000fe40000800000 */
[----:B------:R-:W-:Y:S02]  /*b610*/  SEL R7, R0, RZ, P1 ;  /* 0x000000ff00077207 */ /* 0x000fe40000800000 */
[----:B------:R-:W-:-:S03]  /*b620*/  LOP3.LUT R6, R6, R3, RZ, 0x3c, !PT ;  /* 0x0000000306067212 */ /* 0x000fc600078e3cff */
[----:B0-----:R-:W-:Y:S01]  /*b630*/  IMAD R8, R7, 0x8, R2 ;  /* 0x0000000807087824 */ /* 0x001fe200078e0202 */
[----:B------:R-:W-:Y:S01]  /*b640*/  SHF.L.U32 R5, R6, 0x1f, RZ ;  /* 0x0000001f06057819 */ /* 0x000fe200000006ff */
[----:B-1----:R-:W-:Y:S06]  /*b650*/  @!P0 BRA `(.L_x_315) ;  /* 0x0000000400708947 */ /* 0x002fec0003800000 */
.L_x_331:
        /* <DEDUP_REMOVED lines=9> */
.L_x_332:
        /* <DEDUP_REMOVED lines=9> */
.L_x_333:
        /* <DEDUP_REMOVED lines=9> */
.L_x_334:
[----:B------:R-:W1:Y:S01]  /*b810*/  SYNCS.PHASECHK.TRANS64.TRYWAIT P0, [R9+URZ], R4 ;  /* 0x00000004090075a7 */ /* 0x000e62000800017f */
[----:B------:R-:W-:-:S05]  /*b820*/  VIADD R0, R7, 0x1 ;  /* 0x0000000107007836 */ /* 0x000fca0000000000 */
[----:B------:R-:W-:-:S04]  /*b830*/  ISETP.NE.AND P1, PT, R0, 0x9, PT ;  /* 0x000000090000780c */ /* 0x000fc80003f25270 */
[----:B------:R-:W-:Y:S02]  /*b840*/  SEL R3, RZ, 0x1, P1 ;  /* 0x00000001ff037807 */ /* 0x000fe40000800000 */
[----:B------:R-:W-:Y:S02]  /*b850*/  SEL R7, R0, RZ, P1 ;  /* 0x000000ff00077207 */ /* 0x000fe40000800000 */
[----:B------:R-:W-:-:S03]  /*b860*/  LOP3.LUT R11, R6, R3, RZ, 0x3c, !PT ;  /* 0x00000003060b7212 */ /* 0x000fc600078e3cff */
[----:B------:R-:W-:Y:S01]  /*b870*/  IMAD R6, R7, 0x8, R2 ;  /* 0x0000000807067824 */ /* 0x000fe200078e0202 */
[----:B0-----:R-:W-:Y:S01]  /*b880*/  SHF.L.U32 R5, R11, 0x1f, RZ ;  /* 0x0000001f0b057819 */ /* 0x001fe200000006ff */
[----:B-1----:R-:W-:Y:S06]  /*b890*/  @!P0 BRA `(.L_x_319) ;  /* 0x0000000400308947 */ /* 0x002fec0003800000 */
.L_x_335:
[----:B------:R-:W1:Y:S01]  /*b8a0*/  SYNCS.PHASECHK.TRANS64.TRYWAIT P0, [R6+URZ], R5 ;  /* 0x00000005060075a7 */ /* 0x000e62000800017f */
[----:B------:R-:W-:-:S05]  /*b8b0*/  VIADD R0, R7, 0x1 ;  /* 0x0000000107007836 */ /* 0x000fca0000000000 */
[----:B------:R-:W-:-:S04]  /*b8c0*/  ISETP.NE.AND P1, PT, R0, 0x9, PT ;  /* 0x000000090000780c */ /* 0x000fc80003f25270 */
[----:B0-----:R-:W-:Y:S02]  /*b8d0*/  SEL R4, RZ, 0x1, P1 ;  /* 0x00000001ff047807 */ /* 0x001fe40000800000 */
[----:B------:R-:W-:Y:S02]  /*b8e0*/  SEL R3, R0, RZ, P1 ;  /* 0x000000ff00037207 */ /* 0x000fe40000800000 */
[----:B------:R-:W-:Y:S01]  /*b8f0*/  LOP3.LUT R0, R11, R4, RZ, 0x3c, !PT ;  /* 0x000000040b007212 */ /* 0x000fe200078e3cff */
[----:B-1----:R-:W-:Y:S06]  /*b900*/  @!P0 BRA `(.L_x_320) ;  /* 0x0000000400288947 */ /* 0x002fec0003800000 */
.L_x_336:
[----:B------:R-:W-:Y:S01]  /*b910*/  IMAD R3, R3, 0x8, R2 ;  /* 0x0000000803037824 */ /* 0x000fe200078e0202 */
[----:B------:R-:W-:-:S07]  /*b920*/  SHF.L.U32 R0, R0, 0x1f, RZ ;  /* 0x0000001f00007819 */ /* 0x000fce00000006ff */
.L_x_321:
[----:B-1----:R1:W2:Y:S02]  /*b930*/  SYNCS.PHASECHK.TRANS64.TRYWAIT P0, [R3+URZ], R0 ;  /* 0x00000000030075a7 */ /* 0x0022a4000800017f */
[----:B--2---:R-:W-:Y:S05]  /*b940*/  @!P0 NANOSLEEP.SYNCS 0x989680 ;  /* 0x009896800000895d */ /* 0x004fea0003900000 */
[----:B------:R-:W2:Y:S02]  /*b950*/  @!P0 SYNCS.PHASECHK.TRANS64 P0, [R3+URZ], R0 ;  /* 0x00000000030085a7 */ /* 0x000ea4000800007f */
[----:B--2---:R-:W-:Y:S05]  /*b960*/  @!P0 BRA `(.L_x_321) ;  /* 0xfffffffc00f08947 */ /* 0x004fea000383ffff */
.L_x_311:
[----:B------:R-:W-:Y:S05]  /*b970*/  BSYNC B0 ;  /* 0x0000000000007941 */ /* 0x000fea0003800000 */
.L_x_310:
[----:B------:R-:W-:Y:S05]  /*b980*/  EXIT ;  /* 0x000000000000794d */ /* 0x000fea0003800000 */
.L_x_22:
[----:B---3--:R3:W4:Y:S02]  /*b990*/  SYNCS.PHASECHK.TRANS64.TRYWAIT P1, [R3+URZ], R0 ;  /* 0x00000000030075a7 */ /* 0x008724000802017f */
[----:B----4-:R-:W-:Y:S05]  /*b9a0*/  @!P1 NANOSLEEP.SYNCS 0x989680 ;  /* 0x009896800000995d */ /* 0x010fea0003900000 */
[----:B------:R-:W4:Y:S02]  /*b9b0*/  @!P1 SYNCS.PHASECHK.TRANS64 P1, [R3+URZ], R0 ;  /* 0x00000000030095a7 */ /* 0x000f24000802007f */
[----:B----4-:R-:W-:Y:S05]  /*b9c0*/  @!P1 BRA `(.L_x_22) ;  /* 0xfffffffc00f09947 */ /* 0x010fea000383ffff */
[----:B------:R-:W-:Y:S05]  /*b9d0*/  BRA `(.L_x_21) ;  /* 0xffffff5800e87947 */ /* 0x000fea000383ffff */
.L_x_27:
[----:B-1----:R1:W2:Y:S02]  /*b9e0*/  SYNCS.PHASECHK.TRANS64.TRYWAIT P1, [R5+URZ], R4 ;  /* 0x00000004050075a7 */ /* 0x0022a4000802017f */
[----:B--2---:R-:W-:Y:S05]  /*b9f0*/  @!P1 NANOSLEEP.SYNCS 0x989680 ;  /* 0x009896800000995d */ /* 0x004fea0003900000 */
[----:B------:R-:W2:Y:S02]  /*ba00*/  @!P1 SYNCS.PHASECHK.TRANS64 P1, [R5+URZ], R4 ;  /* 0x00000004050095a7 */ /* 0x000ea4000802007f */
[----:B--2---:R-:W-:Y:S05]  /*ba10*/  @!P1 BRA `(.L_x_27) ;  /* 0xfffffffc00f09947 */ /* 0x004fea000383ffff */
[----:B------:R-:W-:Y:S05]  /*ba20*/  BRA `(.L_x_26) ;  /* 0xffffff5c009c7947 */ /* 0x000fea000383ffff */
.L_x_298:
[----:B------:R-:W-:Y:S01]  /*ba30*/  BSSY B1, `(.L_x_322) ;  /* 0x0000006000017945 */ /* 0x000fe20003800000 */
[----:B------:R-:W-:-:S07]  /*ba40*/  IMAD.MOV.U32 R15, RZ, RZ, -0x1 ;  /* 0xffffffffff0f7424 */ /* 0x000fce00078e00ff */
[----:B------:R-:W-:Y:S05]  /*ba50*/  WARPSYNC.COLLECTIVE R15, `(.L_x_323) ;  /* 0x000000000f0c7348 */ /* 0x000fea0003c00000 */
[----:B------:R-:W-:Y:S02]  /*ba60*/  ELECT P6, UR62, PT ;  /* 0x00000000003e782f */ /* 0x000fe400038c0000 */
[----:B------:R-:W-:Y:S01]  /*ba70*/  MOV R14, UR62 ;  /* 0x0000003e000e7c02 */ /* 0x000fe20008000f00 */
[----:B------:R-:W-:Y:S10]  /*ba80*/  ENDCOLLECTIVE ;  /* 0x000000000000791b */ /* 0x000ff40003800000 */
.L_x_323:
[----:B------:R-:W-:Y:S05]  /*ba90*/  BSYNC B1 ;  /* 0x0000000000017941 */ /* 0x000fea0003800000 */
.L_x_322:
[----:B------:R-:W-:Y:S05]  /*baa0*/  BRA `(.L_x_324) ;  /* 0xffffffec00847947 */ /* 0x000fea000383ffff */
.L_x_301:
[----:B0-----:R0:W1:Y:S02]  /*bab0*/  SYNCS.PHASECHK.TRANS64.TRYWAIT P0, [R20+URZ+0x48], R7 ;  /* 0x00004807140075a7 */ /* 0x001064000800017f */
[----:B-1----:R-:W-:Y:S05]  /*bac0*/  @!P0 NANOSLEEP.SYNCS 0x989680 ;  /* 0x009896800000895d */ /* 0x002fea0003900000 */
[----:B------:R-:W1:Y:S02]  /*bad0*/  @!P0 SYNCS.PHASECHK.TRANS64 P0, [R20+URZ+0x48], R7 ;  /* 0x00004807140085a7 */ /* 0x000e64000800007f */
[----:B-1----:R-:W-:Y:S05]  /*bae0*/  @!P0 BRA `(.L_x_301) ;  /* 0xfffffffc00f08947 */ /* 0x002fea000383ffff */
[----:B------:R-:W-:Y:S05]  /*baf0*/  BRA `(.L_x_325) ;  /* 0xffffffec00c47947 */ /* 0x000fea000383ffff */
.L_x_309:
[----:B------:R-:W-:Y:S01]  /*bb00*/  BSSY B0, `(.L_x_326) ;  /* 0x0000006000007945 */ /* 0x000fe20003800000 */
[----:B------:R-:W-:-:S07]  /*bb10*/  IMAD.MOV.U32 R15, RZ, RZ, -0x1 ;  /* 0xffffffffff0f7424 */ /* 0x000fce00078e00ff */
[----:B------:R-:W-:Y:S05]  /*bb20*/  WARPSYNC.COLLECTIVE R15, `(.L_x_327) ;  /* 0x000000000f0c7348 */ /* 0x000fea0003c00000 */
[----:B------:R-:W-:Y:S02]  /*bb30*/  ELECT P6, UR62, PT ;  /* 0x00000000003e782f */ /* 0x000fe400038c0000 */
[----:B------:R-:W-:Y:S01]  /*bb40*/  MOV R14, UR62 ;  /* 0x0000003e000e7c02 */ /* 0x000fe20008000f00 */
[----:B------:R-:W-:Y:S10]  /*bb50*/  ENDCOLLECTIVE ;  /* 0x000000000000791b */ /* 0x000ff40003800000 */
.L_x_327:
[----:B------:R-:W-:Y:S05]  /*bb60*/  BSYNC B0 ;  /* 0x0000000000007941 */ /* 0x000fea0003800000 */
.L_x_326:
[----:B------:R-:W-:Y:S05]  /*bb70*/  BRA `(.L_x_328) ;  /* 0xfffffff8001c7947 */ /* 0x000fea000383ffff */
.L_x_313:
[----:B0-----:R0:W1:Y:S02]  /*bb80*/  SYNCS.PHASECHK.TRANS64.TRYWAIT P0, [R7+URZ], R4 ;  /* 0x00000004070075a7 */ /* 0x001064000800017f */
[----:B-1----:R-:W-:Y:S05]  /*bb90*/  @!P0 NANOSLEEP.SYNCS 0x989680 ;  /* 0x009896800000895d */ /* 0x002fea0003900000 */
[----:B------:R-:W1:Y:S02]  /*bba0*/  @!P0 SYNCS.PHASECHK.TRANS64 P0, [R7+URZ], R4 ;  /* 0x00000004070085a7 */ /* 0x000e64000800007f */
[----:B-1----:R-:W-:Y:S05]  /*bbb0*/  @!P0 BRA `(.L_x_313) ;  /* 0xfffffffc00f08947 */ /* 0x002fea000383ffff */
[----:B------:R-:W-:Y:S05]  /*bbc0*/  BRA `(.L_x_329) ;  /* 0xfffffff8005c7947 */ /* 0x000fea000383ffff */
.L_x_314:
[----:B0-----:R0:W1:Y:S02]  /*bbd0*/  SYNCS.PHASECHK.TRANS64.TRYWAIT P0, [R8+URZ], R5 ;  /* 0x00000005080075a7 */ /* 0x001064000800017f */
[----:B-1----:R-:W-:Y:S05]  /*bbe0*/  @!P0 NANOSLEEP.SYNCS 0x989680 ;  /* 0x009896800000895d */ /* 0x002fea0003900000 */
[----:B------:R-:W1:Y:S02]  /*bbf0*/  @!P0 SYNCS.PHASECHK.TRANS64 P0, [R8+URZ], R5 ;  /* 0x00000005080085a7 */ /* 0x000e64000800007f */
[----:B-1----:R-:W-:Y:S05]  /*bc00*/  @!P0 BRA `(.L_x_314) ;  /* 0xfffffffc00f08947 */ /* 0x002fea000383ffff */
[----:B------:R-:W-:Y:S05]  /*bc10*/  BRA `(.L_x_330) ;  /* 0xfffffff8006c7947 */ /* 0x000fea000383ffff */
.L_x_315:
[----:B0-----:R0:W1:Y:S02]  /*bc20*/  SYNCS.PHASECHK.TRANS64.TRYWAIT P0, [R9+URZ], R4 ;  /* 0x00000004090075a7 */ /* 0x001064000800017f */
[----:B-1----:R-:W-:Y:S05]  /*bc30*/  @!P0 NANOSLEEP.SYNCS 0x989680 ;  /* 0x009896800000895d */ /* 0x002fea0003900000 */
[----:B------:R-:W1:Y:S02]  /*bc40*/  @!P0 SYNCS.PHASECHK.TRANS64 P0, [R9+URZ], R4 ;  /* 0x00000004090085a7 */ /* 0x000e64000800007f */
[----:B-1----:R-:W-:Y:S05]  /*bc50*/  @!P0 BRA `(.L_x_315) ;  /* 0xfffffffc00f08947 */ /* 0x002fea000383ffff */
[----:B------:R-:W-:Y:S05]  /*bc60*/  BRA `(.L_x_331) ;  /* 0xfffffff8007c7947 */ /* 0x000fea000383ffff */
.L_x_316:
[----:B0-----:R0:W1:Y:S02]  /*bc70*/  SYNCS.PHASECHK.TRANS64.TRYWAIT P0, [R8+URZ], R5 ;  /* 0x00000005080075a7 */ /* 0x001064000800017f */
[----:B-1----:R-:W-:Y:S05]  /*bc80*/  @!P0 NANOSLEEP.SYNCS 0x989680 ;  /* 0x009896800000895d */ /* 0x002fea0003900000 */
[----:B------:R-:W1:Y:S02]  /*bc90*/  @!P0 SYNCS.PHASECHK.TRANS64 P0, [R8+URZ], R5 ;  /* 0x00000005080085a7 */ /* 0x000e64000800007f */
[----:B-1----:R-:W-:Y:S05]  /*bca0*/  @!P0 BRA `(.L_x_316) ;  /* 0xfffffffc00f08947 */ /* 0x002fea000383ffff */
[----:B------:R-:W-:Y:S05]  /*bcb0*/  BRA `(.L_x_332) ;  /* 0xfffffff8008c7947 */ /* 0x000fea000383ffff */
.L_x_317:
[----:B0-----:R0:W1:Y:S02]  /*bcc0*/  SYNCS.PHASECHK.TRANS64.TRYWAIT P0, [R9+URZ], R4 ;  /* 0x00000004090075a7 */ /* 0x001064000800017f */
[----:B-1----:R-:W-:Y:S05]  /*bcd0*/  @!P0 NANOSLEEP.SYNCS 0x989680 ;  /* 0x009896800000895d */ /* 0x002fea0003900000 */
[----:B------:R-:W1:Y:S02]  /*bce0*/  @!P0 SYNCS.PHASECHK.TRANS64 P0, [R9+URZ], R4 ;  /* 0x00000004090085a7 */ /* 0x000e64000800007f */
[----:B-1----:R-:W-:Y:S05]  /*bcf0*/  @!P0 BRA `(.L_x_317) ;  /* 0xfffffffc00f08947 */ /* 0x002fea000383ffff */
[----:B------:R-:W-:Y:S05]  /*bd00*/  BRA `(.L_x_333) ;  /* 0xfffffff8009c7947 */ /* 0x000fea000383ffff */
.L_x_318:
[----:B0-----:R0:W1:Y:S02]  /*bd10*/  SYNCS.PHASECHK.TRANS64.TRYWAIT P0, [R8+URZ], R5 ;  /* 0x00000005080075a7 */ /* 0x001064000800017f */
[----:B-1----:R-:W-:Y:S05]  /*bd20*/  @!P0 NANOSLEEP.SYNCS 0x989680 ;  /* 0x009896800000895d */ /* 0x002fea0003900000 */
[----:B------:R-:W1:Y:S02]  /*bd30*/  @!P0 SYNCS.PHASECHK.TRANS64 P0, [R8+URZ], R5 ;  /* 0x00000005080085a7 */ /* 0x000e64000800007f */
[----:B-1----:R-:W-:Y:S05]  /*bd40*/  @!P0 BRA `(.L_x_318) ;  /* 0xfffffffc00f08947 */ /* 0x002fea000383ffff */
[----:B------:R-:W-:Y:S05]  /*bd50*/  BRA `(.L_x_334) ;  /* 0xfffffff800ac7947 */ /* 0x000fea000383ffff */
.L_x_319:
[----:B0-----:R0:W1:Y:S02]  /*bd60*/  SYNCS.PHASECHK.TRANS64.TRYWAIT P0, [R9+URZ], R4 ;  /* 0x00000004090075a7 */ /* 0x001064000800017f */
[----:B-1----:R-:W-:Y:S05]  /*bd70*/  @!P0 NANOSLEEP.SYNCS 0x989680 ;  /* 0x009896800000895d */ /* 0x002fea0003900000 */
[----:B------:R-:W1:Y:S02]  /*bd80*/  @!P0 SYNCS.PHASECHK.TRANS64 P0, [R9+URZ], R4 ;  /* 0x00000004090085a7 */ /* 0x000e64000800007f */
[----:B-1----:R-:W-:Y:S05]  /*bd90*/  @!P0 BRA `(.L_x_319) ;  /* 0xfffffffc00f08947 */ /* 0x002fea000383ffff */
[----:B------:R-:W-:Y:S05]  /*bda0*/  BRA `(.L_x_335) ;  /* 0xfffffff800bc7947 */ /* 0x000fea000383ffff */
.L_x_320:
[----:B0-----:R0:W1:Y:S02]  /*bdb0*/  SYNCS.PHASECHK.TRANS64.TRYWAIT P0, [R6+URZ], R5 ;  /* 0x00000005060075a7 */ /* 0x001064000800017f */
[----:B-1----:R-:W-:Y:S05]  /*bdc0*/  @!P0 NANOSLEEP.SYNCS 0x989680 ;  /* 0x009896800000895d */ /* 0x002fea0003900000 */
[----:B------:R-:W1:Y:S02]  /*bdd0*/  @!P0 SYNCS.PHASECHK.TRANS64 P0, [R6+URZ], R5 ;  /* 0x00000005060085a7 */ /* 0x000e64000800007f */
[----:B-1----:R-:W-:Y:S05]  /*bde0*/  @!P0 BRA `(.L_x_320) ;  /* 0xfffffffc00f08947 */ /* 0x002fea000383ffff */
[----:B------:R-:W-:Y:S05]  /*bdf0*/  BRA `(.L_x_336) ;  /* 0xfffffff800c47947 */ /* 0x000fea000383ffff */
.L_x_337:
[----:B------:R-:W-:-:S00]  /*be00*/  BRA `(.L_x_337) ;  /* 0xfffffffc00fc7947 */ /* 0x000fc0000383ffff */
[----:B------:R-:W-:-:S00]  /*be10*/  NOP ;  /* 0x0000000000007918 */ /* 0x000fc00000000000 */
        /* <DEDUP_REMOVED lines=14> */
.L_x_338:


//--------------------- .nv.global.init           --------------------------
	.section	.nv.global.init,"aw",@progbits
.nv.global.init:
	.type		$str$22,@object
	.size		$str$22,($str$23 - $str$22)
$str$22:
        /*0000*/ 	.byte	0x6b, 0x5f, 0x74, 0x69, 0x6c, 0x65, 0x5f, 0x63, 0x6f, 0x75, 0x6e, 0x74, 0x20, 0x3e, 0x3d, 0x20
        /*0010*/ 	.byte	0x31, 0x00
	.type		$str$23,@object
	.size		$str$23,(__unnamed_1 - $str$23)
$str$23:
        /*0012*/ 	.byte	0x2f, 0x74, 0x6d, 0x70, 0x2f, 0x63, 0x75, 0x74, 0x6c, 0x61, 0x73, 0x73, 0x5f, 0x73, 0x77, 0x65
        /*0022*/ 	.byte	0x65, 0x70, 0x5f, 0x73, 0x72, 0x63, 0x2f, 0x69, 0x6e, 0x63, 0x6c, 0x75, 0x64, 0x65, 0x2f, 0x63
        /*0032*/ 	.byte	0x75, 0x74, 0x6c, 0x61, 0x73, 0x73, 0x2f, 0x67, 0x65, 0x6d, 0x6d, 0x2f, 0x63, 0x6f, 0x6c, 0x6c
        /*0042*/ 	.byte	0x65, 0x63, 0x74, 0x69, 0x76, 0x65, 0x2f, 0x73, 0x6d, 0x39, 0x30, 0x5f, 0x6d, 0x6d, 0x61, 0x5f
        /*0052*/ 	.byte	0x74, 0x6d, 0x61, 0x5f, 0x67, 0x6d, 0x6d, 0x61, 0x5f, 0x73, 0x73, 0x5f, 0x77, 0x61, 0x72, 0x70
        /*0062*/ 	.byte	0x73, 0x70, 0x65, 0x63, 0x69, 0x61, 0x6c, 0x69, 0x7a, 0x65, 0x64, 0x2e, 0x68, 0x70, 0x70, 0x00
	.type		__unnamed_1,@object
	.size		__unnamed_1,(.L_0 - __unnamed_1)
__unnamed_1:
        /*0072*/ 	.byte	0x76, 0x6f, 0x69, 0x64, 0x20, 0x63, 0x75, 0x74, 0x6c, 0x61, 0x73, 0x73, 0x3a, 0x3a, 0x67, 0x65
        /* <DEDUP_REMOVED lines=181> */
.L_0:


//--------------------- .nv.shared._ZN7cutlass13device_kernelINS_4gemm6kernel13GemmUniversalIN4cute5tupleIJiiiiEEENS1_10collective13CollectiveMmaINS1_34MainloopSm90TmaGmmaWarpSpecializedILi9ENS5_IJNS4_1CILi1EEENSA_ILi8EEESB_EEENS1_35KernelTmaWarpSpecializedCooperativeEEENS5_IJNSA_ILi128EEENSA_ILi256EEENSA_ILi32EEEEEENS_10bfloat16_tENS5_IJlSB_lEEESK_SL_NS4_8TiledMMAINS4_8MMA_AtomIJNS4_4SM904GMMA28MMA_64x256x16_F32BF16BF16_SSILNSP_5MajorE0ELSR_0ELNSP_7ScaleInE1ELSS_1EEEEEENS4_6LayoutINS5_IJNSA_ILi2EEESB_SB_EEENS5_IJSB_NSA_ILi0EEESY_EEEEENS5_IJNS4_10UnderscoreES11_S11_EEEEENS4_23SM90_TMA_LOAD_MULTICASTENS4_14ComposedLayoutINS4_7SwizzleILi2ELi4ELi3EEENS4_18smem_ptr_flag_bitsILi16EEENSV_INS5_IJSC_SI_EEENS5_IJSI_SB_EEEEEEEvNS4_8identityENS4_13SM90_TMA_LOADES1D_vS1E_EENS_8epilogue10collective6detail29Sm90TmaWarpSpecializedAdapterINS1I_15DefaultEpilogueISK_SL_SL_NS1H_6thread17LinearCombinationISK_Li1EffLNS1M_9ScaleType4KindE0ELNS_15FloatRoundStyleE2ESK_EENS1_15EpilogueDefaultEEEEEvvEEEEvNT_6ParamsE --------------------------
	.section	.nv.shared._ZN7cutlass13device_kernelINS_4gemm6kernel13GemmUniversalIN4cute5tupleIJiiiiEEENS1_10collective13CollectiveMmaINS1_34MainloopSm90TmaGmmaWarpSpecializedILi9ENS5_IJNS4_1CILi1EEENSA_ILi8EEESB_EEENS1_35KernelTmaWarpSpecializedCooperativeEEENS5_IJNSA_ILi128EEENSA_ILi256EEENSA_ILi32EEEEEENS_10bfloat16_tENS5_IJlSB_lEEESK_SL_NS4_8TiledMMAINS4_8MMA_AtomIJNS4_4SM904GMMA28MMA_64x256x16_F32BF16BF16_SSILNSP_5MajorE0ELSR_0ELNSP_7ScaleInE1ELSS_1EEEEEENS4_6LayoutINS5_IJNSA_ILi2EEESB_SB_EEENS5_IJSB_NSA_ILi0EEESY_EEEEENS5_IJNS4_10UnderscoreES11_S11_EEEEENS4_23SM90_TMA_LOAD_MULTICASTENS4_14ComposedLayoutINS4_7SwizzleILi2ELi4ELi3EEENS4_18smem_ptr_flag_bitsILi16EEENSV_INS5_IJSC_SI_EEENS5_IJSI_SB_EEEEEEEvNS4_8identityENS4_13SM90_TMA_LOADES1D_vS1E_EENS_8epilogue10collective6detail29Sm90TmaWarpSpecializedAdapterINS1I_15DefaultEpilogueISK_SL_SL_NS1H_6thread17LinearCombinationISK_Li1EffLNS1M_9ScaleType4KindE0ELNS_15FloatRoundStyleE2ESK_EENS1_15EpilogueDefaultEEEEEvvEEEEvNT_6ParamsE,"aw",@nobits
	.sectionflags	@""
	.align	16
	.zero		1024


//--------------------- .nv.shared.reserved.0     --------------------------
	.section	.nv.shared.reserved.0,"aw",@nobits
	.weak		__nv_reservedSMEM_offset_0_alias
	.size		__nv_reservedSMEM_offset_0_alias, 0, 0
	.other		__nv_reservedSMEM_offset_0_alias,@"STO_CUDA_RESERVED_SHARED STV_DEFAULT"
__nv_reservedSMEM_offset_0_alias:
	.zero		0


//--------------------- .nv.global                --------------------------
	.section	.nv.global,"aw",@nobits
.nv.global:
	.type		_ZN40_INTERNAL_68aa4d42_4_k_cu_6f32918d_298104cute1_E,@object
	.size		_ZN40_INTERNAL_68aa4d42_4_k_cu_6f32918d_298104cute1_E,(_ZN40_INTERNAL_68aa4d42_4_k_cu_6f32918d_298104cuda3std3__45__cpo6cbeginE - _ZN40_INTERNAL_68aa4d42_4_k_cu_6f32918d_298104cute1_E)
_ZN40_INTERNAL_68aa4d42_4_k_cu_6f32918d_298104cute1_E:
	.zero		1
	.type		_ZN40_INTERNAL_68aa4d42_4_k_cu_6f32918d_298104cuda3std3__45__cpo6cbeginE,@object
	.size		_ZN40_INTERNAL_68aa4d42_4_k_cu_6f32918d_298104cuda3std3__45__cpo6cbeginE,(_ZN40_INTERNAL_68aa4d42_4_k_cu_6f32918d_298104cuda3std3__48in_placeE - _ZN40_INTERNAL_68aa4d42_4_k_cu_6f32918d_298104cuda3std3__45__cpo6cbeginE)
_ZN40_INTERNAL_68aa4d42_4_k_cu_6f32918d_298104cuda3std3__45__cpo6cbeginE:
	.zero		1
	.type		_ZN40_INTERNAL_68aa4d42_4_k_cu_6f32918d_298104cuda3std3__48in_placeE,@object
	.size		_ZN40_INTERNAL_68aa4d42_4_k_cu_6f32918d_298104cuda3std3__48in_placeE,(_ZN40_INTERNAL_68aa4d42_4_k_cu_6f32918d_298104cuda3std6ranges3__45__cpo9iter_moveE - _ZN40_INTERNAL_68aa4d42_4_k_cu_6f32918d_298104cuda3std3__48in_placeE)
_ZN40_INTERNAL_68aa4d42_4_k_cu_6f32918d_298104cuda3std3__48in_placeE:
	.zero		1
	.type		_ZN40_INTERNAL_68aa4d42_4_k_cu_6f32918d_298104cuda3std6ranges3__45__cpo9iter_moveE,@object
	.size		_ZN40_INTERNAL_68aa4d42_4_k_cu_6f32918d_298104cuda3std6ranges3__45__cpo9iter_moveE,(_ZN40_INTERNAL_68aa4d42_4_k_cu_6f32918d_298104cuda3std3__45__cpo5beginE - _ZN40_INTERNAL_68aa4d42_4_k_cu_6f32918d_298104cuda3std6ranges3__45__cpo9iter_moveE)
_ZN40_INTERNAL_68aa4d42_4_k_cu_6f32918d_298104cuda3std6ranges3__45__cpo9iter_moveE:
	.zero		1
	.type		_ZN40_INTERNAL_68aa4d42_4_k_cu_6f32918d_298104cuda3std3__45__cpo5beginE,@object
	.size		_ZN40_INTERNAL_68aa4d42_4_k_cu_6f32918d_298104cuda3std3__45__cpo5beginE,(_ZN40_INTERNAL_68aa4d42_4_k_cu_6f32918d_298104cuda3std3__442_GLOBAL__N__68aa4d42_4_k_cu_6f32918d_298106ignoreE - _ZN40_INTERNAL_68aa4d42_4_k_cu_6f32918d_298104cuda3std3__45__cpo5beginE)
_ZN40_INTERNAL_68aa4d42_4_k_cu_6f32918d_298104cuda3std3__45__cpo5beginE:
	.zero		1
	.type		_ZN40_INTERNAL_68aa4d42_4_k_cu_6f32918d_298104cuda3std3__442_GLOBAL__N__68aa4d42_4_k_cu_6f32918d_298106ignoreE,@object
	.size		_ZN40_INTERNAL_68aa4d42_4_k_cu_6f32918d_298104cuda3std3__442_GLOBAL__N__68aa4d42_4_k_cu_6f32918d_298106ignoreE,(_ZN40_INTERNAL_68aa4d42_4_k_cu_6f32918d_298104cute7productE - _ZN40_INTERNAL_68aa4d42_4_k_cu_6f32918d_298104cuda3std3__442_GLOBAL__N__68aa4d42_4_k_cu_6f32918d_298106ignoreE)
_ZN40_INTERNAL_68aa4d42_4_k_cu_6f32918d_298104cuda3std3__442_GLOBAL__N__68aa4d42_4_k_cu_6f32918d_298106ignoreE:
	.zero		1
	.type		_ZN40_INTERNAL_68aa4d42_4_k_cu_6f32918d_298104cute7productE,@object
	.size		_ZN40_INTERNAL_68aa4d42_4_k_cu_6f32918d_298104cute7productE,(_ZN40_INTERNAL_68aa4d42_4_k_cu_6f32918d_298104cuda3std3__45__cpo3endE - _ZN40_INTERNAL_68aa4d42_4_k_cu_6f32918d_298104cute7productE)
_ZN40_INTERNAL_68aa4d42_4_k_cu_6f32918d_298104cute7productE:
	.zero		1
	.type		_ZN40_INTERNAL_68aa4d42_4_k_cu_6f32918d_298104cuda3std3__45__cpo3endE,@object
	.size		_ZN40_INTERNAL_68aa4d42_4_k_cu_6f32918d_298104cuda3std3__45__cpo3endE,(_ZN40_INTERNAL_68aa4d42_4_k_cu_6f32918d_298104cuda3std3__419piecewise_constructE - _ZN40_INTERNAL_68aa4d42_4_k_cu_6f32918d_298104cuda3std3__45__cpo3endE)
_ZN40_INTERNAL_68aa4d42_4_k_cu_6f32918d_298104cuda3std3__45__cpo3endE:
	.zero		1
	.type		_ZN40_INTERNAL_68aa4d42_4_k_cu_6f32918d_298104cuda3std3__419piecewise_constructE,@object
	.size		_ZN40_INTERNAL_68aa4d42_4_k_cu_6f32918d_298104cuda3std3__419piecewise_constructE,(_ZN40_INTERNAL_68aa4d42_4_k_cu_6f32918d_298104cuda3std3__45__cpo4cendE - _ZN40_INTERNAL_68aa4d42_4_k_cu_6f32918d_298104cuda3std3__419piecewise_constructE)
_ZN40_INTERNAL_68aa4d42_4_k_cu_6f32918d_298104cuda3std3__419piecewise_constructE:
	.zero		1
	.type		_ZN40_INTERNAL_68aa4d42_4_k_cu_6f32918d_298104cuda3std3__45__cpo4cendE,@object
	.size		_ZN40_INTERNAL_68aa4d42_4_k_cu_6f32918d_298104cuda3std3__45__cpo4cendE,(_ZN40_INTERNAL_68aa4d42_4_k_cu_6f32918d_298104cuda3std6ranges3__45__cpo4swapE - _ZN40_INTERNAL_68aa4d42_4_k_cu_6f32918d_298104cuda3std3__45__cpo4cendE)
_ZN40_INTERNAL_68aa4d42_4_k_cu_6f32918d_298104cuda3std3__45__cpo4cendE:
	.zero		1
	.type		_ZN40_INTERNAL_68aa4d42_4_k_cu_6f32918d_298104cuda3std6ranges3__45__cpo4swapE,@object
	.size		_ZN40_INTERNAL_68aa4d42_4_k_cu_6f32918d_298104cuda3std6ranges3__45__cpo4swapE,(.L_8 - _ZN40_INTERNAL_68aa4d42_4_k_cu_6f32918d_298104cuda3std6ranges3__45__cpo4swapE)
_ZN40_INTERNAL_68aa4d42_4_k_cu_6f32918d_298104cuda3std6ranges3__45__cpo4swapE:
	.zero		1
.L_8:


//--------------------- .nv.constant0._ZN7cutlass13device_kernelINS_4gemm6kernel13GemmUniversalIN4cute5tupleIJiiiiEEENS1_10collective13CollectiveMmaINS1_34MainloopSm90TmaGmmaWarpSpecializedILi9ENS5_IJNS4_1CILi1EEENSA_ILi8EEESB_EEENS1_35KernelTmaWarpSpecializedCooperativeEEENS5_IJNSA_ILi128EEENSA_ILi256EEENSA_ILi32EEEEEENS_10bfloat16_tENS5_IJlSB_lEEESK_SL_NS4_8TiledMMAINS4_8MMA_AtomIJNS4_4SM904GMMA28MMA_64x256x16_F32BF16BF16_SSILNSP_5MajorE0ELSR_0ELNSP_7ScaleInE1ELSS_1EEEEEENS4_6LayoutINS5_IJNSA_ILi2EEESB_SB_EEENS5_IJSB_NSA_ILi0EEESY_EEEEENS5_IJNS4_10UnderscoreES11_S11_EEEEENS4_23SM90_TMA_LOAD_MULTICASTENS4_14ComposedLayoutINS4_7SwizzleILi2ELi4ELi3EEENS4_18smem_ptr_flag_bitsILi16EEENSV_INS5_IJSC_SI_EEENS5_IJSI_SB_EEEEEEEvNS4_8identityENS4_13SM90_TMA_LOADES1D_vS1E_EENS_8epilogue10collective6detail29Sm90TmaWarpSpecializedAdapterINS1I_15DefaultEpilogueISK_SL_SL_NS1H_6thread17LinearCombinationISK_Li1EffLNS1M_9ScaleType4KindE0ELNS_15FloatRoundStyleE2ESK_EENS1_15EpilogueDefaultEEEEEvvEEEEvNT_6ParamsE --------------------------
	.section	.nv.constant0._ZN7cutlass13device_kernelINS_4gemm6kernel13GemmUniversalIN4cute5tupleIJiiiiEEENS1_10collective13CollectiveMmaINS1_34MainloopSm90TmaGmmaWarpSpecializedILi9ENS5_IJNS4_1CILi1EEENSA_ILi8EEESB_EEENS1_35KernelTmaWarpSpecializedCooperativeEEENS5_IJNSA_ILi128EEENSA_ILi256EEENSA_ILi32EEEEEENS_10bfloat16_tENS5_IJlSB_lEEESK_SL_NS4_8TiledMMAINS4_8MMA_AtomIJNS4_4SM904GMMA28MMA_64x256x16_F32BF16BF16_SSILNSP_5MajorE0ELSR_0ELNSP_7ScaleInE1ELSS_1EEEEEENS4_6LayoutINS5_IJNSA_ILi2EEESB_SB_EEENS5_IJSB_NSA_ILi0EEESY_EEEEENS5_IJNS4_10UnderscoreES11_S11_EEEEENS4_23SM90_TMA_LOAD_MULTICASTENS4_14ComposedLayoutINS4_7SwizzleILi2ELi4ELi3EEENS4_18smem_ptr_flag_bitsILi16EEENSV_INS5_IJSC_SI_EEENS5_IJSI_SB_EEEEEEEvNS4_8identityENS4_13SM90_TMA_LOADES1D_vS1E_EENS_8epilogue10collective6detail29Sm90TmaWarpSpecializedAdapterINS1I_15DefaultEpilogueISK_SL_SL_NS1H_6thread17LinearCombinationISK_Li1EffLNS1M_9ScaleType4KindE0ELNS_15FloatRoundStyleE2ESK_EENS1_15EpilogueDefaultEEEEEvvEEEEvNT_6ParamsE,"a",@progbits
	.sectionflags	@""
	.align	4
.nv.constant0._ZN7cutlass13device_kernelINS_4gemm6kernel13GemmUniversalIN4cute5tupleIJiiiiEEENS1_10collective13CollectiveMmaINS1_34MainloopSm90TmaGmmaWarpSpecializedILi9ENS5_IJNS4_1CILi1EEENSA_ILi8EEESB_EEENS1_35KernelTmaWarpSpecializedCooperativeEEENS5_IJNSA_ILi128EEENSA_ILi256EEENSA_ILi32EEEEEENS_10bfloat16_tENS5_IJlSB_lEEESK_SL_NS4_8TiledMMAINS4_8MMA_AtomIJNS4_4SM904GMMA28MMA_64x256x16_F32BF16BF16_SSILNSP_5MajorE0ELSR_0ELNSP_7ScaleInE1ELSS_1EEEEEENS4_6LayoutINS5_IJNSA_ILi2EEESB_SB_EEENS5_IJSB_NSA_ILi0EEESY_EEEEENS5_IJNS4_10UnderscoreES11_S11_EEEEENS4_23SM90_TMA_LOAD_MULTICASTENS4_14ComposedLayoutINS4_7SwizzleILi2ELi4ELi3EEENS4_18smem_ptr_flag_bitsILi16EEENSV_INS5_IJSC_SI_EEENS5_IJSI_SB_EEEEEEEvNS4_8identityENS4_13SM90_TMA_LOADES1D_vS1E_EENS_8epilogue10collective6detail29Sm90TmaWarpSpecializedAdapterINS1I_15DefaultEpilogueISK_SL_SL_NS1H_6thread17LinearCombinationISK_Li1EffLNS1M_9ScaleType4KindE0ELNS_15FloatRoundStyleE2ESK_EENS1_15EpilogueDefaultEEEEEvvEEEEvNT_6ParamsE:
	.zero		1664


//--------------------- SYMBOLS --------------------------

	.type		.nv.reservedSmem.offset0,@object
	.size		.nv.reservedSmem.offset0,0x4
	.type		__assertfail,@function
